//
// Generated by NVIDIA NVVM Compiler
//
// Compiler Build ID: CL-36424714
// Cuda compilation tools, release 13.0, V13.0.88
// Based on NVVM 20.0.0
//

.version 9.0
.target sm_100
.address_size 64

	// .globl	_Z15calKernelPhase1Pjiiiii
// _ZZ15calKernelPhase1PjiiiiiE11shared_dist has been demoted
// _ZZ15calKernelPhase2PjiiiiiiE12shared_pivot has been demoted
// _ZZ15calKernelPhase2PjiiiiiiE11shared_dist has been demoted
// _ZZ15calKernelPhase3PjiiiiiE10shared_row has been demoted
// _ZZ15calKernelPhase3PjiiiiiE10shared_col has been demoted

.visible .entry _Z15calKernelPhase1Pjiiiii(
	.param .u64 .ptr .align 1 _Z15calKernelPhase1Pjiiiii_param_0,
	.param .u32 _Z15calKernelPhase1Pjiiiii_param_1,
	.param .u32 _Z15calKernelPhase1Pjiiiii_param_2,
	.param .u32 _Z15calKernelPhase1Pjiiiii_param_3,
	.param .u32 _Z15calKernelPhase1Pjiiiii_param_4,
	.param .u32 _Z15calKernelPhase1Pjiiiii_param_5
)
{
	.reg .pred 	%p<2>;
	.reg .b32 	%r<130>;
	.reg .b64 	%rd<10>;
	// demoted variable
	.shared .align 4 .b8 _ZZ15calKernelPhase1PjiiiiiE11shared_dist[16384];
	ld.param.u64 	%rd5, [_Z15calKernelPhase1Pjiiiii_param_0];
	ld.param.u32 	%r16, [_Z15calKernelPhase1Pjiiiii_param_1];
	ld.param.u32 	%r17, [_Z15calKernelPhase1Pjiiiii_param_2];
	ld.param.u32 	%r18, [_Z15calKernelPhase1Pjiiiii_param_4];
	ld.param.u32 	%r19, [_Z15calKernelPhase1Pjiiiii_param_5];
	cvta.to.global.u64 	%rd6, %rd5;
	mov.u32 	%r20, %ctaid.x;
	add.s32 	%r21, %r19, %r20;
	mov.u32 	%r22, %ctaid.y;
	add.s32 	%r23, %r18, %r22;
	mov.u32 	%r24, %tid.x;
	mov.u32 	%r25, %tid.y;
	shl.b32 	%r26, %r23, 6;
	add.s32 	%r27, %r26, %r25;
	shl.b32 	%r28, %r21, 6;
	add.s32 	%r29, %r28, %r24;
	mad.lo.s32 	%r30, %r27, %r16, %r29;
	mul.wide.s32 	%rd7, %r30, 4;
	add.s64 	%rd1, %rd6, %rd7;
	ld.global.u32 	%r31, [%rd1];
	shl.b32 	%r32, %r25, 8;
	mov.u32 	%r33, _ZZ15calKernelPhase1PjiiiiiE11shared_dist;
	add.s32 	%r128, %r33, %r32;
	shl.b32 	%r34, %r24, 2;
	add.s32 	%r2, %r128, %r34;
	st.shared.u32 	[%r2], %r31;
	mul.wide.s32 	%rd8, %r17, 4;
	add.s64 	%rd2, %rd1, %rd8;
	ld.global.u32 	%r35, [%rd2];
	shl.b32 	%r127, %r17, 2;
	add.s32 	%r4, %r2, %r127;
	st.shared.u32 	[%r4], %r35;
	add.s32 	%r36, %r27, %r17;
	mad.lo.s32 	%r37, %r36, %r16, %r29;
	mul.wide.s32 	%rd9, %r37, 4;
	add.s64 	%rd3, %rd6, %rd9;
	ld.global.u32 	%r38, [%rd3];
	shl.b32 	%r5, %r17, 8;
	add.s32 	%r6, %r2, %r5;
	st.shared.u32 	[%r6], %r38;
	add.s64 	%rd4, %rd3, %rd8;
	ld.global.u32 	%r39, [%rd4];
	add.s32 	%r7, %r6, %r127;
	st.shared.u32 	[%r7], %r39;
	bar.sync 	0;
	add.s32 	%r8, %r33, %r34;
	mov.b32 	%r129, 512;
$L__BB0_1:
	ld.shared.u32 	%r40, [%r2];
	ld.shared.u32 	%r41, [%r128];
	add.s32 	%r42, %r8, %r129;
	ld.shared.u32 	%r43, [%r42+-512];
	add.s32 	%r44, %r43, %r41;
	min.u32 	%r45, %r40, %r44;
	st.shared.u32 	[%r2], %r45;
	ld.shared.u32 	%r46, [%r4];
	ld.shared.u32 	%r47, [%r128];
	add.s32 	%r48, %r8, %r127;
	ld.shared.u32 	%r49, [%r48];
	add.s32 	%r50, %r49, %r47;
	min.u32 	%r51, %r46, %r50;
	st.shared.u32 	[%r4], %r51;
	ld.shared.u32 	%r52, [%r6];
	add.s32 	%r53, %r128, %r5;
	ld.shared.u32 	%r54, [%r53];
	ld.shared.u32 	%r55, [%r42+-512];
	add.s32 	%r56, %r55, %r54;
	min.u32 	%r57, %r52, %r56;
	st.shared.u32 	[%r6], %r57;
	ld.shared.u32 	%r58, [%r7];
	ld.shared.u32 	%r59, [%r53];
	ld.shared.u32 	%r60, [%r48];
	add.s32 	%r61, %r60, %r59;
	min.u32 	%r62, %r58, %r61;
	st.shared.u32 	[%r7], %r62;
	bar.sync 	0;
	ld.shared.u32 	%r63, [%r2];
	ld.shared.u32 	%r64, [%r128+4];
	ld.shared.u32 	%r65, [%r42+-256];
	add.s32 	%r66, %r65, %r64;
	min.u32 	%r67, %r63, %r66;
	st.shared.u32 	[%r2], %r67;
	ld.shared.u32 	%r68, [%r4];
	ld.shared.u32 	%r69, [%r128+4];
	ld.shared.u32 	%r70, [%r48+256];
	add.s32 	%r71, %r70, %r69;
	min.u32 	%r72, %r68, %r71;
	st.shared.u32 	[%r4], %r72;
	ld.shared.u32 	%r73, [%r6];
	ld.shared.u32 	%r74, [%r53+4];
	ld.shared.u32 	%r75, [%r42+-256];
	add.s32 	%r76, %r75, %r74;
	min.u32 	%r77, %r73, %r76;
	st.shared.u32 	[%r6], %r77;
	ld.shared.u32 	%r78, [%r7];
	ld.shared.u32 	%r79, [%r53+4];
	ld.shared.u32 	%r80, [%r48+256];
	add.s32 	%r81, %r80, %r79;
	min.u32 	%r82, %r78, %r81;
	st.shared.u32 	[%r7], %r82;
	bar.sync 	0;
	ld.shared.u32 	%r83, [%r2];
	ld.shared.u32 	%r84, [%r128+8];
	ld.shared.u32 	%r85, [%r42];
	add.s32 	%r86, %r85, %r84;
	min.u32 	%r87, %r83, %r86;
	st.shared.u32 	[%r2], %r87;
	ld.shared.u32 	%r88, [%r4];
	ld.shared.u32 	%r89, [%r128+8];
	ld.shared.u32 	%r90, [%r48+512];
	add.s32 	%r91, %r90, %r89;
	min.u32 	%r92, %r88, %r91;
	st.shared.u32 	[%r4], %r92;
	ld.shared.u32 	%r93, [%r6];
	ld.shared.u32 	%r94, [%r53+8];
	ld.shared.u32 	%r95, [%r42];
	add.s32 	%r96, %r95, %r94;
	min.u32 	%r97, %r93, %r96;
	st.shared.u32 	[%r6], %r97;
	ld.shared.u32 	%r98, [%r7];
	ld.shared.u32 	%r99, [%r53+8];
	ld.shared.u32 	%r100, [%r48+512];
	add.s32 	%r101, %r100, %r99;
	min.u32 	%r102, %r98, %r101;
	st.shared.u32 	[%r7], %r102;
	bar.sync 	0;
	ld.shared.u32 	%r103, [%r2];
	ld.shared.u32 	%r104, [%r128+12];
	ld.shared.u32 	%r105, [%r42+256];
	add.s32 	%r106, %r105, %r104;
	min.u32 	%r107, %r103, %r106;
	st.shared.u32 	[%r2], %r107;
	ld.shared.u32 	%r108, [%r4];
	ld.shared.u32 	%r109, [%r128+12];
	ld.shared.u32 	%r110, [%r48+768];
	add.s32 	%r111, %r110, %r109;
	min.u32 	%r112, %r108, %r111;
	st.shared.u32 	[%r4], %r112;
	ld.shared.u32 	%r113, [%r6];
	ld.shared.u32 	%r114, [%r53+12];
	ld.shared.u32 	%r115, [%r42+256];
	add.s32 	%r116, %r115, %r114;
	min.u32 	%r117, %r113, %r116;
	st.shared.u32 	[%r6], %r117;
	ld.shared.u32 	%r118, [%r7];
	ld.shared.u32 	%r119, [%r53+12];
	ld.shared.u32 	%r120, [%r48+768];
	add.s32 	%r121, %r120, %r119;
	min.u32 	%r122, %r118, %r121;
	st.shared.u32 	[%r7], %r122;
	bar.sync 	0;
	add.s32 	%r129, %r129, 1024;
	add.s32 	%r128, %r128, 16;
	add.s32 	%r127, %r127, 1024;
	setp.ne.s32 	%p1, %r129, 16896;
	@%p1 bra 	$L__BB0_1;
	ld.shared.u32 	%r123, [%r2];
	st.global.u32 	[%rd1], %r123;
	ld.shared.u32 	%r124, [%r4];
	st.global.u32 	[%rd2], %r124;
	ld.shared.u32 	%r125, [%r6];
	st.global.u32 	[%rd3], %r125;
	ld.shared.u32 	%r126, [%r7];
	st.global.u32 	[%rd4], %r126;
	ret;

}
	// .globl	_Z15calKernelPhase2Pjiiiiii
.visible .entry _Z15calKernelPhase2Pjiiiiii(
	.param .u64 .ptr .align 1 _Z15calKernelPhase2Pjiiiiii_param_0,
	.param .u32 _Z15calKernelPhase2Pjiiiiii_param_1,
	.param .u32 _Z15calKernelPhase2Pjiiiiii_param_2,
	.param .u32 _Z15calKernelPhase2Pjiiiiii_param_3,
	.param .u32 _Z15calKernelPhase2Pjiiiiii_param_4,
	.param .u32 _Z15calKernelPhase2Pjiiiiii_param_5,
	.param .u32 _Z15calKernelPhase2Pjiiiiii_param_6
)
{
	.reg .pred 	%p<5>;
	.reg .b32 	%r<1623>;
	.reg .b64 	%rd<22>;
	// demoted variable
	.shared .align 4 .b8 _ZZ15calKernelPhase2PjiiiiiiE12shared_pivot[16384];
	// demoted variable
	.shared .align 4 .b8 _ZZ15calKernelPhase2PjiiiiiiE11shared_dist[16384];
	ld.param.u64 	%rd7, [_Z15calKernelPhase2Pjiiiiii_param_0];
	ld.param.u32 	%r28, [_Z15calKernelPhase2Pjiiiiii_param_1];
	ld.param.u32 	%r29, [_Z15calKernelPhase2Pjiiiiii_param_2];
	ld.param.u32 	%r30, [_Z15calKernelPhase2Pjiiiiii_param_3];
	ld.param.u32 	%r31, [_Z15calKernelPhase2Pjiiiiii_param_4];
	ld.param.u32 	%r32, [_Z15calKernelPhase2Pjiiiiii_param_5];
	ld.param.u32 	%r33, [_Z15calKernelPhase2Pjiiiiii_param_6];
	cvta.to.global.u64 	%rd1, %rd7;
	mov.u32 	%r34, %ctaid.x;
	add.s32 	%r35, %r33, %r34;
	mov.u32 	%r36, %ctaid.y;
	add.s32 	%r37, %r32, %r36;
	mov.u32 	%r1, %tid.x;
	mov.u32 	%r2, %tid.y;
	shl.b32 	%r38, %r37, 6;
	add.s32 	%r39, %r38, %r2;
	shl.b32 	%r40, %r35, 6;
	add.s32 	%r3, %r40, %r1;
	shl.b32 	%r4, %r31, 6;
	mul.lo.s32 	%r5, %r39, %r28;
	add.s32 	%r41, %r5, %r3;
	mul.wide.s32 	%rd8, %r41, 4;
	add.s64 	%rd2, %rd1, %rd8;
	ld.global.u32 	%r1619, [%rd2];
	mul.wide.s32 	%rd3, %r30, 4;
	add.s64 	%rd4, %rd2, %rd3;
	ld.global.u32 	%r1620, [%rd4];
	add.s32 	%r42, %r39, %r30;
	mul.lo.s32 	%r8, %r42, %r28;
	add.s32 	%r43, %r8, %r3;
	mul.wide.s32 	%rd9, %r43, 4;
	add.s64 	%rd5, %rd1, %rd9;
	ld.global.u32 	%r1621, [%rd5];
	add.s64 	%rd6, %rd5, %rd3;
	ld.global.u32 	%r1622, [%rd6];
	shl.b32 	%r44, %r2, 8;
	mov.u32 	%r45, _ZZ15calKernelPhase2PjiiiiiiE11shared_dist;
	add.s32 	%r11, %r45, %r44;
	shl.b32 	%r46, %r1, 2;
	add.s32 	%r47, %r11, %r46;
	st.shared.u32 	[%r47], %r1619;
	shl.b32 	%r12, %r30, 2;
	add.s32 	%r48, %r47, %r12;
	st.shared.u32 	[%r48], %r1620;
	shl.b32 	%r49, %r30, 8;
	add.s32 	%r13, %r11, %r49;
	add.s32 	%r50, %r13, %r46;
	st.shared.u32 	[%r50], %r1621;
	add.s32 	%r51, %r50, %r12;
	st.shared.u32 	[%r51], %r1622;
	mov.u32 	%r52, _ZZ15calKernelPhase2PjiiiiiiE12shared_pivot;
	add.s32 	%r14, %r52, %r44;
	add.s32 	%r15, %r14, %r49;
	setp.eq.s32 	%p1, %r29, 1;
	@%p1 bra 	$L__BB1_3;
	ld.param.u32 	%r1615, [_Z15calKernelPhase2Pjiiiiii_param_2];
	setp.ne.s32 	%p2, %r1615, 0;
	@%p2 bra 	$L__BB1_4;
	add.s32 	%r66, %r4, %r1;
	add.s32 	%r67, %r5, %r66;
	mul.wide.s32 	%rd16, %r67, 4;
	add.s64 	%rd17, %rd1, %rd16;
	ld.global.u32 	%r68, [%rd17];
	add.s32 	%r70, %r14, %r46;
	st.shared.u32 	[%r70], %r68;
	add.s64 	%rd18, %rd17, %rd3;
	ld.global.u32 	%r71, [%rd18];
	add.s32 	%r72, %r70, %r12;
	st.shared.u32 	[%r72], %r71;
	add.s32 	%r73, %r8, %r66;
	mul.wide.s32 	%rd19, %r73, 4;
	add.s64 	%rd20, %rd1, %rd19;
	ld.global.u32 	%r74, [%rd20];
	add.s32 	%r75, %r15, %r46;
	st.shared.u32 	[%r75], %r74;
	add.s64 	%rd21, %rd20, %rd3;
	ld.global.u32 	%r76, [%rd21];
	add.s32 	%r77, %r75, %r12;
	st.shared.u32 	[%r77], %r76;
	bra.uni 	$L__BB1_4;
$L__BB1_3:
	ld.param.u32 	%r1618, [_Z15calKernelPhase2Pjiiiiii_param_3];
	ld.param.u32 	%r1614, [_Z15calKernelPhase2Pjiiiiii_param_1];
	add.s32 	%r53, %r4, %r2;
	mad.lo.s32 	%r54, %r53, %r1614, %r3;
	mul.wide.s32 	%rd10, %r54, 4;
	add.s64 	%rd11, %rd1, %rd10;
	ld.global.u32 	%r55, [%rd11];
	shl.b32 	%r56, %r1, 2;
	add.s32 	%r57, %r14, %r56;
	st.shared.u32 	[%r57], %r55;
	add.s64 	%rd12, %rd11, %rd3;
	ld.global.u32 	%r58, [%rd12];
	add.s32 	%r59, %r57, %r12;
	st.shared.u32 	[%r59], %r58;
	add.s32 	%r60, %r53, %r1618;
	mad.lo.s32 	%r61, %r60, %r1614, %r3;
	mul.wide.s32 	%rd13, %r61, 4;
	add.s64 	%rd14, %rd1, %rd13;
	ld.global.u32 	%r62, [%rd14];
	add.s32 	%r63, %r15, %r56;
	st.shared.u32 	[%r63], %r62;
	add.s64 	%rd15, %rd14, %rd3;
	ld.global.u32 	%r64, [%rd15];
	add.s32 	%r65, %r63, %r12;
	st.shared.u32 	[%r65], %r64;
$L__BB1_4:
	ld.param.u32 	%r1616, [_Z15calKernelPhase2Pjiiiiii_param_2];
	bar.sync 	0;
	setp.eq.s32 	%p3, %r1616, 1;
	@%p3 bra 	$L__BB1_7;
	ld.param.u32 	%r1617, [_Z15calKernelPhase2Pjiiiiii_param_2];
	setp.ne.s32 	%p4, %r1617, 0;
	@%p4 bra 	$L__BB1_8;
	ld.shared.u32 	%r846, [%r14];
	shl.b32 	%r847, %r1, 2;
	mov.u32 	%r848, _ZZ15calKernelPhase2PjiiiiiiE11shared_dist;
	add.s32 	%r849, %r848, %r847;
	ld.shared.u32 	%r850, [%r849];
	add.s32 	%r851, %r850, %r846;
	min.u32 	%r852, %r1619, %r851;
	add.s32 	%r853, %r849, %r12;
	ld.shared.u32 	%r854, [%r853];
	add.s32 	%r855, %r854, %r846;
	min.u32 	%r856, %r1620, %r855;
	ld.shared.u32 	%r857, [%r15];
	add.s32 	%r858, %r850, %r857;
	min.u32 	%r859, %r1621, %r858;
	add.s32 	%r860, %r854, %r857;
	min.u32 	%r861, %r1622, %r860;
	ld.shared.u32 	%r862, [%r14+4];
	ld.shared.u32 	%r863, [%r849+256];
	add.s32 	%r864, %r863, %r862;
	min.u32 	%r865, %r852, %r864;
	ld.shared.u32 	%r866, [%r853+256];
	add.s32 	%r867, %r866, %r862;
	min.u32 	%r868, %r856, %r867;
	ld.shared.u32 	%r869, [%r15+4];
	add.s32 	%r870, %r863, %r869;
	min.u32 	%r871, %r859, %r870;
	add.s32 	%r872, %r866, %r869;
	min.u32 	%r873, %r861, %r872;
	ld.shared.u32 	%r874, [%r14+8];
	ld.shared.u32 	%r875, [%r849+512];
	add.s32 	%r876, %r875, %r874;
	min.u32 	%r877, %r865, %r876;
	ld.shared.u32 	%r878, [%r853+512];
	add.s32 	%r879, %r878, %r874;
	min.u32 	%r880, %r868, %r879;
	ld.shared.u32 	%r881, [%r15+8];
	add.s32 	%r882, %r875, %r881;
	min.u32 	%r883, %r871, %r882;
	add.s32 	%r884, %r878, %r881;
	min.u32 	%r885, %r873, %r884;
	ld.shared.u32 	%r886, [%r14+12];
	ld.shared.u32 	%r887, [%r849+768];
	add.s32 	%r888, %r887, %r886;
	min.u32 	%r889, %r877, %r888;
	ld.shared.u32 	%r890, [%r853+768];
	add.s32 	%r891, %r890, %r886;
	min.u32 	%r892, %r880, %r891;
	ld.shared.u32 	%r893, [%r15+12];
	add.s32 	%r894, %r887, %r893;
	min.u32 	%r895, %r883, %r894;
	add.s32 	%r896, %r890, %r893;
	min.u32 	%r897, %r885, %r896;
	ld.shared.u32 	%r898, [%r14+16];
	ld.shared.u32 	%r899, [%r849+1024];
	add.s32 	%r900, %r899, %r898;
	min.u32 	%r901, %r889, %r900;
	ld.shared.u32 	%r902, [%r853+1024];
	add.s32 	%r903, %r902, %r898;
	min.u32 	%r904, %r892, %r903;
	ld.shared.u32 	%r905, [%r15+16];
	add.s32 	%r906, %r899, %r905;
	min.u32 	%r907, %r895, %r906;
	add.s32 	%r908, %r902, %r905;
	min.u32 	%r909, %r897, %r908;
	ld.shared.u32 	%r910, [%r14+20];
	ld.shared.u32 	%r911, [%r849+1280];
	add.s32 	%r912, %r911, %r910;
	min.u32 	%r913, %r901, %r912;
	ld.shared.u32 	%r914, [%r853+1280];
	add.s32 	%r915, %r914, %r910;
	min.u32 	%r916, %r904, %r915;
	ld.shared.u32 	%r917, [%r15+20];
	add.s32 	%r918, %r911, %r917;
	min.u32 	%r919, %r907, %r918;
	add.s32 	%r920, %r914, %r917;
	min.u32 	%r921, %r909, %r920;
	ld.shared.u32 	%r922, [%r14+24];
	ld.shared.u32 	%r923, [%r849+1536];
	add.s32 	%r924, %r923, %r922;
	min.u32 	%r925, %r913, %r924;
	ld.shared.u32 	%r926, [%r853+1536];
	add.s32 	%r927, %r926, %r922;
	min.u32 	%r928, %r916, %r927;
	ld.shared.u32 	%r929, [%r15+24];
	add.s32 	%r930, %r923, %r929;
	min.u32 	%r931, %r919, %r930;
	add.s32 	%r932, %r926, %r929;
	min.u32 	%r933, %r921, %r932;
	ld.shared.u32 	%r934, [%r14+28];
	ld.shared.u32 	%r935, [%r849+1792];
	add.s32 	%r936, %r935, %r934;
	min.u32 	%r937, %r925, %r936;
	ld.shared.u32 	%r938, [%r853+1792];
	add.s32 	%r939, %r938, %r934;
	min.u32 	%r940, %r928, %r939;
	ld.shared.u32 	%r941, [%r15+28];
	add.s32 	%r942, %r935, %r941;
	min.u32 	%r943, %r931, %r942;
	add.s32 	%r944, %r938, %r941;
	min.u32 	%r945, %r933, %r944;
	ld.shared.u32 	%r946, [%r14+32];
	ld.shared.u32 	%r947, [%r849+2048];
	add.s32 	%r948, %r947, %r946;
	min.u32 	%r949, %r937, %r948;
	ld.shared.u32 	%r950, [%r853+2048];
	add.s32 	%r951, %r950, %r946;
	min.u32 	%r952, %r940, %r951;
	ld.shared.u32 	%r953, [%r15+32];
	add.s32 	%r954, %r947, %r953;
	min.u32 	%r955, %r943, %r954;
	add.s32 	%r956, %r950, %r953;
	min.u32 	%r957, %r945, %r956;
	ld.shared.u32 	%r958, [%r14+36];
	ld.shared.u32 	%r959, [%r849+2304];
	add.s32 	%r960, %r959, %r958;
	min.u32 	%r961, %r949, %r960;
	ld.shared.u32 	%r962, [%r853+2304];
	add.s32 	%r963, %r962, %r958;
	min.u32 	%r964, %r952, %r963;
	ld.shared.u32 	%r965, [%r15+36];
	add.s32 	%r966, %r959, %r965;
	min.u32 	%r967, %r955, %r966;
	add.s32 	%r968, %r962, %r965;
	min.u32 	%r969, %r957, %r968;
	ld.shared.u32 	%r970, [%r14+40];
	ld.shared.u32 	%r971, [%r849+2560];
	add.s32 	%r972, %r971, %r970;
	min.u32 	%r973, %r961, %r972;
	ld.shared.u32 	%r974, [%r853+2560];
	add.s32 	%r975, %r974, %r970;
	min.u32 	%r976, %r964, %r975;
	ld.shared.u32 	%r977, [%r15+40];
	add.s32 	%r978, %r971, %r977;
	min.u32 	%r979, %r967, %r978;
	add.s32 	%r980, %r974, %r977;
	min.u32 	%r981, %r969, %r980;
	ld.shared.u32 	%r982, [%r14+44];
	ld.shared.u32 	%r983, [%r849+2816];
	add.s32 	%r984, %r983, %r982;
	min.u32 	%r985, %r973, %r984;
	ld.shared.u32 	%r986, [%r853+2816];
	add.s32 	%r987, %r986, %r982;
	min.u32 	%r988, %r976, %r987;
	ld.shared.u32 	%r989, [%r15+44];
	add.s32 	%r990, %r983, %r989;
	min.u32 	%r991, %r979, %r990;
	add.s32 	%r992, %r986, %r989;
	min.u32 	%r993, %r981, %r992;
	ld.shared.u32 	%r994, [%r14+48];
	ld.shared.u32 	%r995, [%r849+3072];
	add.s32 	%r996, %r995, %r994;
	min.u32 	%r997, %r985, %r996;
	ld.shared.u32 	%r998, [%r853+3072];
	add.s32 	%r999, %r998, %r994;
	min.u32 	%r1000, %r988, %r999;
	ld.shared.u32 	%r1001, [%r15+48];
	add.s32 	%r1002, %r995, %r1001;
	min.u32 	%r1003, %r991, %r1002;
	add.s32 	%r1004, %r998, %r1001;
	min.u32 	%r1005, %r993, %r1004;
	ld.shared.u32 	%r1006, [%r14+52];
	ld.shared.u32 	%r1007, [%r849+3328];
	add.s32 	%r1008, %r1007, %r1006;
	min.u32 	%r1009, %r997, %r1008;
	ld.shared.u32 	%r1010, [%r853+3328];
	add.s32 	%r1011, %r1010, %r1006;
	min.u32 	%r1012, %r1000, %r1011;
	ld.shared.u32 	%r1013, [%r15+52];
	add.s32 	%r1014, %r1007, %r1013;
	min.u32 	%r1015, %r1003, %r1014;
	add.s32 	%r1016, %r1010, %r1013;
	min.u32 	%r1017, %r1005, %r1016;
	ld.shared.u32 	%r1018, [%r14+56];
	ld.shared.u32 	%r1019, [%r849+3584];
	add.s32 	%r1020, %r1019, %r1018;
	min.u32 	%r1021, %r1009, %r1020;
	ld.shared.u32 	%r1022, [%r853+3584];
	add.s32 	%r1023, %r1022, %r1018;
	min.u32 	%r1024, %r1012, %r1023;
	ld.shared.u32 	%r1025, [%r15+56];
	add.s32 	%r1026, %r1019, %r1025;
	min.u32 	%r1027, %r1015, %r1026;
	add.s32 	%r1028, %r1022, %r1025;
	min.u32 	%r1029, %r1017, %r1028;
	ld.shared.u32 	%r1030, [%r14+60];
	ld.shared.u32 	%r1031, [%r849+3840];
	add.s32 	%r1032, %r1031, %r1030;
	min.u32 	%r1033, %r1021, %r1032;
	ld.shared.u32 	%r1034, [%r853+3840];
	add.s32 	%r1035, %r1034, %r1030;
	min.u32 	%r1036, %r1024, %r1035;
	ld.shared.u32 	%r1037, [%r15+60];
	add.s32 	%r1038, %r1031, %r1037;
	min.u32 	%r1039, %r1027, %r1038;
	add.s32 	%r1040, %r1034, %r1037;
	min.u32 	%r1041, %r1029, %r1040;
	ld.shared.u32 	%r1042, [%r14+64];
	ld.shared.u32 	%r1043, [%r849+4096];
	add.s32 	%r1044, %r1043, %r1042;
	min.u32 	%r1045, %r1033, %r1044;
	ld.shared.u32 	%r1046, [%r853+4096];
	add.s32 	%r1047, %r1046, %r1042;
	min.u32 	%r1048, %r1036, %r1047;
	ld.shared.u32 	%r1049, [%r15+64];
	add.s32 	%r1050, %r1043, %r1049;
	min.u32 	%r1051, %r1039, %r1050;
	add.s32 	%r1052, %r1046, %r1049;
	min.u32 	%r1053, %r1041, %r1052;
	ld.shared.u32 	%r1054, [%r14+68];
	ld.shared.u32 	%r1055, [%r849+4352];
	add.s32 	%r1056, %r1055, %r1054;
	min.u32 	%r1057, %r1045, %r1056;
	ld.shared.u32 	%r1058, [%r853+4352];
	add.s32 	%r1059, %r1058, %r1054;
	min.u32 	%r1060, %r1048, %r1059;
	ld.shared.u32 	%r1061, [%r15+68];
	add.s32 	%r1062, %r1055, %r1061;
	min.u32 	%r1063, %r1051, %r1062;
	add.s32 	%r1064, %r1058, %r1061;
	min.u32 	%r1065, %r1053, %r1064;
	ld.shared.u32 	%r1066, [%r14+72];
	ld.shared.u32 	%r1067, [%r849+4608];
	add.s32 	%r1068, %r1067, %r1066;
	min.u32 	%r1069, %r1057, %r1068;
	ld.shared.u32 	%r1070, [%r853+4608];
	add.s32 	%r1071, %r1070, %r1066;
	min.u32 	%r1072, %r1060, %r1071;
	ld.shared.u32 	%r1073, [%r15+72];
	add.s32 	%r1074, %r1067, %r1073;
	min.u32 	%r1075, %r1063, %r1074;
	add.s32 	%r1076, %r1070, %r1073;
	min.u32 	%r1077, %r1065, %r1076;
	ld.shared.u32 	%r1078, [%r14+76];
	ld.shared.u32 	%r1079, [%r849+4864];
	add.s32 	%r1080, %r1079, %r1078;
	min.u32 	%r1081, %r1069, %r1080;
	ld.shared.u32 	%r1082, [%r853+4864];
	add.s32 	%r1083, %r1082, %r1078;
	min.u32 	%r1084, %r1072, %r1083;
	ld.shared.u32 	%r1085, [%r15+76];
	add.s32 	%r1086, %r1079, %r1085;
	min.u32 	%r1087, %r1075, %r1086;
	add.s32 	%r1088, %r1082, %r1085;
	min.u32 	%r1089, %r1077, %r1088;
	ld.shared.u32 	%r1090, [%r14+80];
	ld.shared.u32 	%r1091, [%r849+5120];
	add.s32 	%r1092, %r1091, %r1090;
	min.u32 	%r1093, %r1081, %r1092;
	ld.shared.u32 	%r1094, [%r853+5120];
	add.s32 	%r1095, %r1094, %r1090;
	min.u32 	%r1096, %r1084, %r1095;
	ld.shared.u32 	%r1097, [%r15+80];
	add.s32 	%r1098, %r1091, %r1097;
	min.u32 	%r1099, %r1087, %r1098;
	add.s32 	%r1100, %r1094, %r1097;
	min.u32 	%r1101, %r1089, %r1100;
	ld.shared.u32 	%r1102, [%r14+84];
	ld.shared.u32 	%r1103, [%r849+5376];
	add.s32 	%r1104, %r1103, %r1102;
	min.u32 	%r1105, %r1093, %r1104;
	ld.shared.u32 	%r1106, [%r853+5376];
	add.s32 	%r1107, %r1106, %r1102;
	min.u32 	%r1108, %r1096, %r1107;
	ld.shared.u32 	%r1109, [%r15+84];
	add.s32 	%r1110, %r1103, %r1109;
	min.u32 	%r1111, %r1099, %r1110;
	add.s32 	%r1112, %r1106, %r1109;
	min.u32 	%r1113, %r1101, %r1112;
	ld.shared.u32 	%r1114, [%r14+88];
	ld.shared.u32 	%r1115, [%r849+5632];
	add.s32 	%r1116, %r1115, %r1114;
	min.u32 	%r1117, %r1105, %r1116;
	ld.shared.u32 	%r1118, [%r853+5632];
	add.s32 	%r1119, %r1118, %r1114;
	min.u32 	%r1120, %r1108, %r1119;
	ld.shared.u32 	%r1121, [%r15+88];
	add.s32 	%r1122, %r1115, %r1121;
	min.u32 	%r1123, %r1111, %r1122;
	add.s32 	%r1124, %r1118, %r1121;
	min.u32 	%r1125, %r1113, %r1124;
	ld.shared.u32 	%r1126, [%r14+92];
	ld.shared.u32 	%r1127, [%r849+5888];
	add.s32 	%r1128, %r1127, %r1126;
	min.u32 	%r1129, %r1117, %r1128;
	ld.shared.u32 	%r1130, [%r853+5888];
	add.s32 	%r1131, %r1130, %r1126;
	min.u32 	%r1132, %r1120, %r1131;
	ld.shared.u32 	%r1133, [%r15+92];
	add.s32 	%r1134, %r1127, %r1133;
	min.u32 	%r1135, %r1123, %r1134;
	add.s32 	%r1136, %r1130, %r1133;
	min.u32 	%r1137, %r1125, %r1136;
	ld.shared.u32 	%r1138, [%r14+96];
	ld.shared.u32 	%r1139, [%r849+6144];
	add.s32 	%r1140, %r1139, %r1138;
	min.u32 	%r1141, %r1129, %r1140;
	ld.shared.u32 	%r1142, [%r853+6144];
	add.s32 	%r1143, %r1142, %r1138;
	min.u32 	%r1144, %r1132, %r1143;
	ld.shared.u32 	%r1145, [%r15+96];
	add.s32 	%r1146, %r1139, %r1145;
	min.u32 	%r1147, %r1135, %r1146;
	add.s32 	%r1148, %r1142, %r1145;
	min.u32 	%r1149, %r1137, %r1148;
	ld.shared.u32 	%r1150, [%r14+100];
	ld.shared.u32 	%r1151, [%r849+6400];
	add.s32 	%r1152, %r1151, %r1150;
	min.u32 	%r1153, %r1141, %r1152;
	ld.shared.u32 	%r1154, [%r853+6400];
	add.s32 	%r1155, %r1154, %r1150;
	min.u32 	%r1156, %r1144, %r1155;
	ld.shared.u32 	%r1157, [%r15+100];
	add.s32 	%r1158, %r1151, %r1157;
	min.u32 	%r1159, %r1147, %r1158;
	add.s32 	%r1160, %r1154, %r1157;
	min.u32 	%r1161, %r1149, %r1160;
	ld.shared.u32 	%r1162, [%r14+104];
	ld.shared.u32 	%r1163, [%r849+6656];
	add.s32 	%r1164, %r1163, %r1162;
	min.u32 	%r1165, %r1153, %r1164;
	ld.shared.u32 	%r1166, [%r853+6656];
	add.s32 	%r1167, %r1166, %r1162;
	min.u32 	%r1168, %r1156, %r1167;
	ld.shared.u32 	%r1169, [%r15+104];
	add.s32 	%r1170, %r1163, %r1169;
	min.u32 	%r1171, %r1159, %r1170;
	add.s32 	%r1172, %r1166, %r1169;
	min.u32 	%r1173, %r1161, %r1172;
	ld.shared.u32 	%r1174, [%r14+108];
	ld.shared.u32 	%r1175, [%r849+6912];
	add.s32 	%r1176, %r1175, %r1174;
	min.u32 	%r1177, %r1165, %r1176;
	ld.shared.u32 	%r1178, [%r853+6912];
	add.s32 	%r1179, %r1178, %r1174;
	min.u32 	%r1180, %r1168, %r1179;
	ld.shared.u32 	%r1181, [%r15+108];
	add.s32 	%r1182, %r1175, %r1181;
	min.u32 	%r1183, %r1171, %r1182;
	add.s32 	%r1184, %r1178, %r1181;
	min.u32 	%r1185, %r1173, %r1184;
	ld.shared.u32 	%r1186, [%r14+112];
	ld.shared.u32 	%r1187, [%r849+7168];
	add.s32 	%r1188, %r1187, %r1186;
	min.u32 	%r1189, %r1177, %r1188;
	ld.shared.u32 	%r1190, [%r853+7168];
	add.s32 	%r1191, %r1190, %r1186;
	min.u32 	%r1192, %r1180, %r1191;
	ld.shared.u32 	%r1193, [%r15+112];
	add.s32 	%r1194, %r1187, %r1193;
	min.u32 	%r1195, %r1183, %r1194;
	add.s32 	%r1196, %r1190, %r1193;
	min.u32 	%r1197, %r1185, %r1196;
	ld.shared.u32 	%r1198, [%r14+116];
	ld.shared.u32 	%r1199, [%r849+7424];
	add.s32 	%r1200, %r1199, %r1198;
	min.u32 	%r1201, %r1189, %r1200;
	ld.shared.u32 	%r1202, [%r853+7424];
	add.s32 	%r1203, %r1202, %r1198;
	min.u32 	%r1204, %r1192, %r1203;
	ld.shared.u32 	%r1205, [%r15+116];
	add.s32 	%r1206, %r1199, %r1205;
	min.u32 	%r1207, %r1195, %r1206;
	add.s32 	%r1208, %r1202, %r1205;
	min.u32 	%r1209, %r1197, %r1208;
	ld.shared.u32 	%r1210, [%r14+120];
	ld.shared.u32 	%r1211, [%r849+7680];
	add.s32 	%r1212, %r1211, %r1210;
	min.u32 	%r1213, %r1201, %r1212;
	ld.shared.u32 	%r1214, [%r853+7680];
	add.s32 	%r1215, %r1214, %r1210;
	min.u32 	%r1216, %r1204, %r1215;
	ld.shared.u32 	%r1217, [%r15+120];
	add.s32 	%r1218, %r1211, %r1217;
	min.u32 	%r1219, %r1207, %r1218;
	add.s32 	%r1220, %r1214, %r1217;
	min.u32 	%r1221, %r1209, %r1220;
	ld.shared.u32 	%r1222, [%r14+124];
	ld.shared.u32 	%r1223, [%r849+7936];
	add.s32 	%r1224, %r1223, %r1222;
	min.u32 	%r1225, %r1213, %r1224;
	ld.shared.u32 	%r1226, [%r853+7936];
	add.s32 	%r1227, %r1226, %r1222;
	min.u32 	%r1228, %r1216, %r1227;
	ld.shared.u32 	%r1229, [%r15+124];
	add.s32 	%r1230, %r1223, %r1229;
	min.u32 	%r1231, %r1219, %r1230;
	add.s32 	%r1232, %r1226, %r1229;
	min.u32 	%r1233, %r1221, %r1232;
	ld.shared.u32 	%r1234, [%r14+128];
	ld.shared.u32 	%r1235, [%r849+8192];
	add.s32 	%r1236, %r1235, %r1234;
	min.u32 	%r1237, %r1225, %r1236;
	ld.shared.u32 	%r1238, [%r853+8192];
	add.s32 	%r1239, %r1238, %r1234;
	min.u32 	%r1240, %r1228, %r1239;
	ld.shared.u32 	%r1241, [%r15+128];
	add.s32 	%r1242, %r1235, %r1241;
	min.u32 	%r1243, %r1231, %r1242;
	add.s32 	%r1244, %r1238, %r1241;
	min.u32 	%r1245, %r1233, %r1244;
	ld.shared.u32 	%r1246, [%r14+132];
	ld.shared.u32 	%r1247, [%r849+8448];
	add.s32 	%r1248, %r1247, %r1246;
	min.u32 	%r1249, %r1237, %r1248;
	ld.shared.u32 	%r1250, [%r853+8448];
	add.s32 	%r1251, %r1250, %r1246;
	min.u32 	%r1252, %r1240, %r1251;
	ld.shared.u32 	%r1253, [%r15+132];
	add.s32 	%r1254, %r1247, %r1253;
	min.u32 	%r1255, %r1243, %r1254;
	add.s32 	%r1256, %r1250, %r1253;
	min.u32 	%r1257, %r1245, %r1256;
	ld.shared.u32 	%r1258, [%r14+136];
	ld.shared.u32 	%r1259, [%r849+8704];
	add.s32 	%r1260, %r1259, %r1258;
	min.u32 	%r1261, %r1249, %r1260;
	ld.shared.u32 	%r1262, [%r853+8704];
	add.s32 	%r1263, %r1262, %r1258;
	min.u32 	%r1264, %r1252, %r1263;
	ld.shared.u32 	%r1265, [%r15+136];
	add.s32 	%r1266, %r1259, %r1265;
	min.u32 	%r1267, %r1255, %r1266;
	add.s32 	%r1268, %r1262, %r1265;
	min.u32 	%r1269, %r1257, %r1268;
	ld.shared.u32 	%r1270, [%r14+140];
	ld.shared.u32 	%r1271, [%r849+8960];
	add.s32 	%r1272, %r1271, %r1270;
	min.u32 	%r1273, %r1261, %r1272;
	ld.shared.u32 	%r1274, [%r853+8960];
	add.s32 	%r1275, %r1274, %r1270;
	min.u32 	%r1276, %r1264, %r1275;
	ld.shared.u32 	%r1277, [%r15+140];
	add.s32 	%r1278, %r1271, %r1277;
	min.u32 	%r1279, %r1267, %r1278;
	add.s32 	%r1280, %r1274, %r1277;
	min.u32 	%r1281, %r1269, %r1280;
	ld.shared.u32 	%r1282, [%r14+144];
	ld.shared.u32 	%r1283, [%r849+9216];
	add.s32 	%r1284, %r1283, %r1282;
	min.u32 	%r1285, %r1273, %r1284;
	ld.shared.u32 	%r1286, [%r853+9216];
	add.s32 	%r1287, %r1286, %r1282;
	min.u32 	%r1288, %r1276, %r1287;
	ld.shared.u32 	%r1289, [%r15+144];
	add.s32 	%r1290, %r1283, %r1289;
	min.u32 	%r1291, %r1279, %r1290;
	add.s32 	%r1292, %r1286, %r1289;
	min.u32 	%r1293, %r1281, %r1292;
	ld.shared.u32 	%r1294, [%r14+148];
	ld.shared.u32 	%r1295, [%r849+9472];
	add.s32 	%r1296, %r1295, %r1294;
	min.u32 	%r1297, %r1285, %r1296;
	ld.shared.u32 	%r1298, [%r853+9472];
	add.s32 	%r1299, %r1298, %r1294;
	min.u32 	%r1300, %r1288, %r1299;
	ld.shared.u32 	%r1301, [%r15+148];
	add.s32 	%r1302, %r1295, %r1301;
	min.u32 	%r1303, %r1291, %r1302;
	add.s32 	%r1304, %r1298, %r1301;
	min.u32 	%r1305, %r1293, %r1304;
	ld.shared.u32 	%r1306, [%r14+152];
	ld.shared.u32 	%r1307, [%r849+9728];
	add.s32 	%r1308, %r1307, %r1306;
	min.u32 	%r1309, %r1297, %r1308;
	ld.shared.u32 	%r1310, [%r853+9728];
	add.s32 	%r1311, %r1310, %r1306;
	min.u32 	%r1312, %r1300, %r1311;
	ld.shared.u32 	%r1313, [%r15+152];
	add.s32 	%r1314, %r1307, %r1313;
	min.u32 	%r1315, %r1303, %r1314;
	add.s32 	%r1316, %r1310, %r1313;
	min.u32 	%r1317, %r1305, %r1316;
	ld.shared.u32 	%r1318, [%r14+156];
	ld.shared.u32 	%r1319, [%r849+9984];
	add.s32 	%r1320, %r1319, %r1318;
	min.u32 	%r1321, %r1309, %r1320;
	ld.shared.u32 	%r1322, [%r853+9984];
	add.s32 	%r1323, %r1322, %r1318;
	min.u32 	%r1324, %r1312, %r1323;
	ld.shared.u32 	%r1325, [%r15+156];
	add.s32 	%r1326, %r1319, %r1325;
	min.u32 	%r1327, %r1315, %r1326;
	add.s32 	%r1328, %r1322, %r1325;
	min.u32 	%r1329, %r1317, %r1328;
	ld.shared.u32 	%r1330, [%r14+160];
	ld.shared.u32 	%r1331, [%r849+10240];
	add.s32 	%r1332, %r1331, %r1330;
	min.u32 	%r1333, %r1321, %r1332;
	ld.shared.u32 	%r1334, [%r853+10240];
	add.s32 	%r1335, %r1334, %r1330;
	min.u32 	%r1336, %r1324, %r1335;
	ld.shared.u32 	%r1337, [%r15+160];
	add.s32 	%r1338, %r1331, %r1337;
	min.u32 	%r1339, %r1327, %r1338;
	add.s32 	%r1340, %r1334, %r1337;
	min.u32 	%r1341, %r1329, %r1340;
	ld.shared.u32 	%r1342, [%r14+164];
	ld.shared.u32 	%r1343, [%r849+10496];
	add.s32 	%r1344, %r1343, %r1342;
	min.u32 	%r1345, %r1333, %r1344;
	ld.shared.u32 	%r1346, [%r853+10496];
	add.s32 	%r1347, %r1346, %r1342;
	min.u32 	%r1348, %r1336, %r1347;
	ld.shared.u32 	%r1349, [%r15+164];
	add.s32 	%r1350, %r1343, %r1349;
	min.u32 	%r1351, %r1339, %r1350;
	add.s32 	%r1352, %r1346, %r1349;
	min.u32 	%r1353, %r1341, %r1352;
	ld.shared.u32 	%r1354, [%r14+168];
	ld.shared.u32 	%r1355, [%r849+10752];
	add.s32 	%r1356, %r1355, %r1354;
	min.u32 	%r1357, %r1345, %r1356;
	ld.shared.u32 	%r1358, [%r853+10752];
	add.s32 	%r1359, %r1358, %r1354;
	min.u32 	%r1360, %r1348, %r1359;
	ld.shared.u32 	%r1361, [%r15+168];
	add.s32 	%r1362, %r1355, %r1361;
	min.u32 	%r1363, %r1351, %r1362;
	add.s32 	%r1364, %r1358, %r1361;
	min.u32 	%r1365, %r1353, %r1364;
	ld.shared.u32 	%r1366, [%r14+172];
	ld.shared.u32 	%r1367, [%r849+11008];
	add.s32 	%r1368, %r1367, %r1366;
	min.u32 	%r1369, %r1357, %r1368;
	ld.shared.u32 	%r1370, [%r853+11008];
	add.s32 	%r1371, %r1370, %r1366;
	min.u32 	%r1372, %r1360, %r1371;
	ld.shared.u32 	%r1373, [%r15+172];
	add.s32 	%r1374, %r1367, %r1373;
	min.u32 	%r1375, %r1363, %r1374;
	add.s32 	%r1376, %r1370, %r1373;
	min.u32 	%r1377, %r1365, %r1376;
	ld.shared.u32 	%r1378, [%r14+176];
	ld.shared.u32 	%r1379, [%r849+11264];
	add.s32 	%r1380, %r1379, %r1378;
	min.u32 	%r1381, %r1369, %r1380;
	ld.shared.u32 	%r1382, [%r853+11264];
	add.s32 	%r1383, %r1382, %r1378;
	min.u32 	%r1384, %r1372, %r1383;
	ld.shared.u32 	%r1385, [%r15+176];
	add.s32 	%r1386, %r1379, %r1385;
	min.u32 	%r1387, %r1375, %r1386;
	add.s32 	%r1388, %r1382, %r1385;
	min.u32 	%r1389, %r1377, %r1388;
	ld.shared.u32 	%r1390, [%r14+180];
	ld.shared.u32 	%r1391, [%r849+11520];
	add.s32 	%r1392, %r1391, %r1390;
	min.u32 	%r1393, %r1381, %r1392;
	ld.shared.u32 	%r1394, [%r853+11520];
	add.s32 	%r1395, %r1394, %r1390;
	min.u32 	%r1396, %r1384, %r1395;
	ld.shared.u32 	%r1397, [%r15+180];
	add.s32 	%r1398, %r1391, %r1397;
	min.u32 	%r1399, %r1387, %r1398;
	add.s32 	%r1400, %r1394, %r1397;
	min.u32 	%r1401, %r1389, %r1400;
	ld.shared.u32 	%r1402, [%r14+184];
	ld.shared.u32 	%r1403, [%r849+11776];
	add.s32 	%r1404, %r1403, %r1402;
	min.u32 	%r1405, %r1393, %r1404;
	ld.shared.u32 	%r1406, [%r853+11776];
	add.s32 	%r1407, %r1406, %r1402;
	min.u32 	%r1408, %r1396, %r1407;
	ld.shared.u32 	%r1409, [%r15+184];
	add.s32 	%r1410, %r1403, %r1409;
	min.u32 	%r1411, %r1399, %r1410;
	add.s32 	%r1412, %r1406, %r1409;
	min.u32 	%r1413, %r1401, %r1412;
	ld.shared.u32 	%r1414, [%r14+188];
	ld.shared.u32 	%r1415, [%r849+12032];
	add.s32 	%r1416, %r1415, %r1414;
	min.u32 	%r1417, %r1405, %r1416;
	ld.shared.u32 	%r1418, [%r853+12032];
	add.s32 	%r1419, %r1418, %r1414;
	min.u32 	%r1420, %r1408, %r1419;
	ld.shared.u32 	%r1421, [%r15+188];
	add.s32 	%r1422, %r1415, %r1421;
	min.u32 	%r1423, %r1411, %r1422;
	add.s32 	%r1424, %r1418, %r1421;
	min.u32 	%r1425, %r1413, %r1424;
	ld.shared.u32 	%r1426, [%r14+192];
	ld.shared.u32 	%r1427, [%r849+12288];
	add.s32 	%r1428, %r1427, %r1426;
	min.u32 	%r1429, %r1417, %r1428;
	ld.shared.u32 	%r1430, [%r853+12288];
	add.s32 	%r1431, %r1430, %r1426;
	min.u32 	%r1432, %r1420, %r1431;
	ld.shared.u32 	%r1433, [%r15+192];
	add.s32 	%r1434, %r1427, %r1433;
	min.u32 	%r1435, %r1423, %r1434;
	add.s32 	%r1436, %r1430, %r1433;
	min.u32 	%r1437, %r1425, %r1436;
	ld.shared.u32 	%r1438, [%r14+196];
	ld.shared.u32 	%r1439, [%r849+12544];
	add.s32 	%r1440, %r1439, %r1438;
	min.u32 	%r1441, %r1429, %r1440;
	ld.shared.u32 	%r1442, [%r853+12544];
	add.s32 	%r1443, %r1442, %r1438;
	min.u32 	%r1444, %r1432, %r1443;
	ld.shared.u32 	%r1445, [%r15+196];
	add.s32 	%r1446, %r1439, %r1445;
	min.u32 	%r1447, %r1435, %r1446;
	add.s32 	%r1448, %r1442, %r1445;
	min.u32 	%r1449, %r1437, %r1448;
	ld.shared.u32 	%r1450, [%r14+200];
	ld.shared.u32 	%r1451, [%r849+12800];
	add.s32 	%r1452, %r1451, %r1450;
	min.u32 	%r1453, %r1441, %r1452;
	ld.shared.u32 	%r1454, [%r853+12800];
	add.s32 	%r1455, %r1454, %r1450;
	min.u32 	%r1456, %r1444, %r1455;
	ld.shared.u32 	%r1457, [%r15+200];
	add.s32 	%r1458, %r1451, %r1457;
	min.u32 	%r1459, %r1447, %r1458;
	add.s32 	%r1460, %r1454, %r1457;
	min.u32 	%r1461, %r1449, %r1460;
	ld.shared.u32 	%r1462, [%r14+204];
	ld.shared.u32 	%r1463, [%r849+13056];
	add.s32 	%r1464, %r1463, %r1462;
	min.u32 	%r1465, %r1453, %r1464;
	ld.shared.u32 	%r1466, [%r853+13056];
	add.s32 	%r1467, %r1466, %r1462;
	min.u32 	%r1468, %r1456, %r1467;
	ld.shared.u32 	%r1469, [%r15+204];
	add.s32 	%r1470, %r1463, %r1469;
	min.u32 	%r1471, %r1459, %r1470;
	add.s32 	%r1472, %r1466, %r1469;
	min.u32 	%r1473, %r1461, %r1472;
	ld.shared.u32 	%r1474, [%r14+208];
	ld.shared.u32 	%r1475, [%r849+13312];
	add.s32 	%r1476, %r1475, %r1474;
	min.u32 	%r1477, %r1465, %r1476;
	ld.shared.u32 	%r1478, [%r853+13312];
	add.s32 	%r1479, %r1478, %r1474;
	min.u32 	%r1480, %r1468, %r1479;
	ld.shared.u32 	%r1481, [%r15+208];
	add.s32 	%r1482, %r1475, %r1481;
	min.u32 	%r1483, %r1471, %r1482;
	add.s32 	%r1484, %r1478, %r1481;
	min.u32 	%r1485, %r1473, %r1484;
	ld.shared.u32 	%r1486, [%r14+212];
	ld.shared.u32 	%r1487, [%r849+13568];
	add.s32 	%r1488, %r1487, %r1486;
	min.u32 	%r1489, %r1477, %r1488;
	ld.shared.u32 	%r1490, [%r853+13568];
	add.s32 	%r1491, %r1490, %r1486;
	min.u32 	%r1492, %r1480, %r1491;
	ld.shared.u32 	%r1493, [%r15+212];
	add.s32 	%r1494, %r1487, %r1493;
	min.u32 	%r1495, %r1483, %r1494;
	add.s32 	%r1496, %r1490, %r1493;
	min.u32 	%r1497, %r1485, %r1496;
	ld.shared.u32 	%r1498, [%r14+216];
	ld.shared.u32 	%r1499, [%r849+13824];
	add.s32 	%r1500, %r1499, %r1498;
	min.u32 	%r1501, %r1489, %r1500;
	ld.shared.u32 	%r1502, [%r853+13824];
	add.s32 	%r1503, %r1502, %r1498;
	min.u32 	%r1504, %r1492, %r1503;
	ld.shared.u32 	%r1505, [%r15+216];
	add.s32 	%r1506, %r1499, %r1505;
	min.u32 	%r1507, %r1495, %r1506;
	add.s32 	%r1508, %r1502, %r1505;
	min.u32 	%r1509, %r1497, %r1508;
	ld.shared.u32 	%r1510, [%r14+220];
	ld.shared.u32 	%r1511, [%r849+14080];
	add.s32 	%r1512, %r1511, %r1510;
	min.u32 	%r1513, %r1501, %r1512;
	ld.shared.u32 	%r1514, [%r853+14080];
	add.s32 	%r1515, %r1514, %r1510;
	min.u32 	%r1516, %r1504, %r1515;
	ld.shared.u32 	%r1517, [%r15+220];
	add.s32 	%r1518, %r1511, %r1517;
	min.u32 	%r1519, %r1507, %r1518;
	add.s32 	%r1520, %r1514, %r1517;
	min.u32 	%r1521, %r1509, %r1520;
	ld.shared.u32 	%r1522, [%r14+224];
	ld.shared.u32 	%r1523, [%r849+14336];
	add.s32 	%r1524, %r1523, %r1522;
	min.u32 	%r1525, %r1513, %r1524;
	ld.shared.u32 	%r1526, [%r853+14336];
	add.s32 	%r1527, %r1526, %r1522;
	min.u32 	%r1528, %r1516, %r1527;
	ld.shared.u32 	%r1529, [%r15+224];
	add.s32 	%r1530, %r1523, %r1529;
	min.u32 	%r1531, %r1519, %r1530;
	add.s32 	%r1532, %r1526, %r1529;
	min.u32 	%r1533, %r1521, %r1532;
	ld.shared.u32 	%r1534, [%r14+228];
	ld.shared.u32 	%r1535, [%r849+14592];
	add.s32 	%r1536, %r1535, %r1534;
	min.u32 	%r1537, %r1525, %r1536;
	ld.shared.u32 	%r1538, [%r853+14592];
	add.s32 	%r1539, %r1538, %r1534;
	min.u32 	%r1540, %r1528, %r1539;
	ld.shared.u32 	%r1541, [%r15+228];
	add.s32 	%r1542, %r1535, %r1541;
	min.u32 	%r1543, %r1531, %r1542;
	add.s32 	%r1544, %r1538, %r1541;
	min.u32 	%r1545, %r1533, %r1544;
	ld.shared.u32 	%r1546, [%r14+232];
	ld.shared.u32 	%r1547, [%r849+14848];
	add.s32 	%r1548, %r1547, %r1546;
	min.u32 	%r1549, %r1537, %r1548;
	ld.shared.u32 	%r1550, [%r853+14848];
	add.s32 	%r1551, %r1550, %r1546;
	min.u32 	%r1552, %r1540, %r1551;
	ld.shared.u32 	%r1553, [%r15+232];
	add.s32 	%r1554, %r1547, %r1553;
	min.u32 	%r1555, %r1543, %r1554;
	add.s32 	%r1556, %r1550, %r1553;
	min.u32 	%r1557, %r1545, %r1556;
	ld.shared.u32 	%r1558, [%r14+236];
	ld.shared.u32 	%r1559, [%r849+15104];
	add.s32 	%r1560, %r1559, %r1558;
	min.u32 	%r1561, %r1549, %r1560;
	ld.shared.u32 	%r1562, [%r853+15104];
	add.s32 	%r1563, %r1562, %r1558;
	min.u32 	%r1564, %r1552, %r1563;
	ld.shared.u32 	%r1565, [%r15+236];
	add.s32 	%r1566, %r1559, %r1565;
	min.u32 	%r1567, %r1555, %r1566;
	add.s32 	%r1568, %r1562, %r1565;
	min.u32 	%r1569, %r1557, %r1568;
	ld.shared.u32 	%r1570, [%r14+240];
	ld.shared.u32 	%r1571, [%r849+15360];
	add.s32 	%r1572, %r1571, %r1570;
	min.u32 	%r1573, %r1561, %r1572;
	ld.shared.u32 	%r1574, [%r853+15360];
	add.s32 	%r1575, %r1574, %r1570;
	min.u32 	%r1576, %r1564, %r1575;
	ld.shared.u32 	%r1577, [%r15+240];
	add.s32 	%r1578, %r1571, %r1577;
	min.u32 	%r1579, %r1567, %r1578;
	add.s32 	%r1580, %r1574, %r1577;
	min.u32 	%r1581, %r1569, %r1580;
	ld.shared.u32 	%r1582, [%r14+244];
	ld.shared.u32 	%r1583, [%r849+15616];
	add.s32 	%r1584, %r1583, %r1582;
	min.u32 	%r1585, %r1573, %r1584;
	ld.shared.u32 	%r1586, [%r853+15616];
	add.s32 	%r1587, %r1586, %r1582;
	min.u32 	%r1588, %r1576, %r1587;
	ld.shared.u32 	%r1589, [%r15+244];
	add.s32 	%r1590, %r1583, %r1589;
	min.u32 	%r1591, %r1579, %r1590;
	add.s32 	%r1592, %r1586, %r1589;
	min.u32 	%r1593, %r1581, %r1592;
	ld.shared.u32 	%r1594, [%r14+248];
	ld.shared.u32 	%r1595, [%r849+15872];
	add.s32 	%r1596, %r1595, %r1594;
	min.u32 	%r1597, %r1585, %r1596;
	ld.shared.u32 	%r1598, [%r853+15872];
	add.s32 	%r1599, %r1598, %r1594;
	min.u32 	%r1600, %r1588, %r1599;
	ld.shared.u32 	%r1601, [%r15+248];
	add.s32 	%r1602, %r1595, %r1601;
	min.u32 	%r1603, %r1591, %r1602;
	add.s32 	%r1604, %r1598, %r1601;
	min.u32 	%r1605, %r1593, %r1604;
	ld.shared.u32 	%r1606, [%r14+252];
	ld.shared.u32 	%r1607, [%r849+16128];
	add.s32 	%r1608, %r1607, %r1606;
	min.u32 	%r1619, %r1597, %r1608;
	ld.shared.u32 	%r1609, [%r853+16128];
	add.s32 	%r1610, %r1609, %r1606;
	min.u32 	%r1620, %r1600, %r1610;
	ld.shared.u32 	%r1611, [%r15+252];
	add.s32 	%r1612, %r1607, %r1611;
	min.u32 	%r1621, %r1603, %r1612;
	add.s32 	%r1613, %r1609, %r1611;
	min.u32 	%r1622, %r1605, %r1613;
	bra.uni 	$L__BB1_8;
$L__BB1_7:
	ld.shared.u32 	%r78, [%r11];
	shl.b32 	%r79, %r1, 2;
	mov.u32 	%r80, _ZZ15calKernelPhase2PjiiiiiiE12shared_pivot;
	add.s32 	%r81, %r80, %r79;
	ld.shared.u32 	%r82, [%r81];
	add.s32 	%r83, %r82, %r78;
	min.u32 	%r84, %r1619, %r83;
	add.s32 	%r85, %r81, %r12;
	ld.shared.u32 	%r86, [%r85];
	add.s32 	%r87, %r86, %r78;
	min.u32 	%r88, %r1620, %r87;
	ld.shared.u32 	%r89, [%r13];
	add.s32 	%r90, %r82, %r89;
	min.u32 	%r91, %r1621, %r90;
	add.s32 	%r92, %r86, %r89;
	min.u32 	%r93, %r1622, %r92;
	ld.shared.u32 	%r94, [%r11+4];
	ld.shared.u32 	%r95, [%r81+256];
	add.s32 	%r96, %r95, %r94;
	min.u32 	%r97, %r84, %r96;
	ld.shared.u32 	%r98, [%r85+256];
	add.s32 	%r99, %r98, %r94;
	min.u32 	%r100, %r88, %r99;
	ld.shared.u32 	%r101, [%r13+4];
	add.s32 	%r102, %r95, %r101;
	min.u32 	%r103, %r91, %r102;
	add.s32 	%r104, %r98, %r101;
	min.u32 	%r105, %r93, %r104;
	ld.shared.u32 	%r106, [%r11+8];
	ld.shared.u32 	%r107, [%r81+512];
	add.s32 	%r108, %r107, %r106;
	min.u32 	%r109, %r97, %r108;
	ld.shared.u32 	%r110, [%r85+512];
	add.s32 	%r111, %r110, %r106;
	min.u32 	%r112, %r100, %r111;
	ld.shared.u32 	%r113, [%r13+8];
	add.s32 	%r114, %r107, %r113;
	min.u32 	%r115, %r103, %r114;
	add.s32 	%r116, %r110, %r113;
	min.u32 	%r117, %r105, %r116;
	ld.shared.u32 	%r118, [%r11+12];
	ld.shared.u32 	%r119, [%r81+768];
	add.s32 	%r120, %r119, %r118;
	min.u32 	%r121, %r109, %r120;
	ld.shared.u32 	%r122, [%r85+768];
	add.s32 	%r123, %r122, %r118;
	min.u32 	%r124, %r112, %r123;
	ld.shared.u32 	%r125, [%r13+12];
	add.s32 	%r126, %r119, %r125;
	min.u32 	%r127, %r115, %r126;
	add.s32 	%r128, %r122, %r125;
	min.u32 	%r129, %r117, %r128;
	ld.shared.u32 	%r130, [%r11+16];
	ld.shared.u32 	%r131, [%r81+1024];
	add.s32 	%r132, %r131, %r130;
	min.u32 	%r133, %r121, %r132;
	ld.shared.u32 	%r134, [%r85+1024];
	add.s32 	%r135, %r134, %r130;
	min.u32 	%r136, %r124, %r135;
	ld.shared.u32 	%r137, [%r13+16];
	add.s32 	%r138, %r131, %r137;
	min.u32 	%r139, %r127, %r138;
	add.s32 	%r140, %r134, %r137;
	min.u32 	%r141, %r129, %r140;
	ld.shared.u32 	%r142, [%r11+20];
	ld.shared.u32 	%r143, [%r81+1280];
	add.s32 	%r144, %r143, %r142;
	min.u32 	%r145, %r133, %r144;
	ld.shared.u32 	%r146, [%r85+1280];
	add.s32 	%r147, %r146, %r142;
	min.u32 	%r148, %r136, %r147;
	ld.shared.u32 	%r149, [%r13+20];
	add.s32 	%r150, %r143, %r149;
	min.u32 	%r151, %r139, %r150;
	add.s32 	%r152, %r146, %r149;
	min.u32 	%r153, %r141, %r152;
	ld.shared.u32 	%r154, [%r11+24];
	ld.shared.u32 	%r155, [%r81+1536];
	add.s32 	%r156, %r155, %r154;
	min.u32 	%r157, %r145, %r156;
	ld.shared.u32 	%r158, [%r85+1536];
	add.s32 	%r159, %r158, %r154;
	min.u32 	%r160, %r148, %r159;
	ld.shared.u32 	%r161, [%r13+24];
	add.s32 	%r162, %r155, %r161;
	min.u32 	%r163, %r151, %r162;
	add.s32 	%r164, %r158, %r161;
	min.u32 	%r165, %r153, %r164;
	ld.shared.u32 	%r166, [%r11+28];
	ld.shared.u32 	%r167, [%r81+1792];
	add.s32 	%r168, %r167, %r166;
	min.u32 	%r169, %r157, %r168;
	ld.shared.u32 	%r170, [%r85+1792];
	add.s32 	%r171, %r170, %r166;
	min.u32 	%r172, %r160, %r171;
	ld.shared.u32 	%r173, [%r13+28];
	add.s32 	%r174, %r167, %r173;
	min.u32 	%r175, %r163, %r174;
	add.s32 	%r176, %r170, %r173;
	min.u32 	%r177, %r165, %r176;
	ld.shared.u32 	%r178, [%r11+32];
	ld.shared.u32 	%r179, [%r81+2048];
	add.s32 	%r180, %r179, %r178;
	min.u32 	%r181, %r169, %r180;
	ld.shared.u32 	%r182, [%r85+2048];
	add.s32 	%r183, %r182, %r178;
	min.u32 	%r184, %r172, %r183;
	ld.shared.u32 	%r185, [%r13+32];
	add.s32 	%r186, %r179, %r185;
	min.u32 	%r187, %r175, %r186;
	add.s32 	%r188, %r182, %r185;
	min.u32 	%r189, %r177, %r188;
	ld.shared.u32 	%r190, [%r11+36];
	ld.shared.u32 	%r191, [%r81+2304];
	add.s32 	%r192, %r191, %r190;
	min.u32 	%r193, %r181, %r192;
	ld.shared.u32 	%r194, [%r85+2304];
	add.s32 	%r195, %r194, %r190;
	min.u32 	%r196, %r184, %r195;
	ld.shared.u32 	%r197, [%r13+36];
	add.s32 	%r198, %r191, %r197;
	min.u32 	%r199, %r187, %r198;
	add.s32 	%r200, %r194, %r197;
	min.u32 	%r201, %r189, %r200;
	ld.shared.u32 	%r202, [%r11+40];
	ld.shared.u32 	%r203, [%r81+2560];
	add.s32 	%r204, %r203, %r202;
	min.u32 	%r205, %r193, %r204;
	ld.shared.u32 	%r206, [%r85+2560];
	add.s32 	%r207, %r206, %r202;
	min.u32 	%r208, %r196, %r207;
	ld.shared.u32 	%r209, [%r13+40];
	add.s32 	%r210, %r203, %r209;
	min.u32 	%r211, %r199, %r210;
	add.s32 	%r212, %r206, %r209;
	min.u32 	%r213, %r201, %r212;
	ld.shared.u32 	%r214, [%r11+44];
	ld.shared.u32 	%r215, [%r81+2816];
	add.s32 	%r216, %r215, %r214;
	min.u32 	%r217, %r205, %r216;
	ld.shared.u32 	%r218, [%r85+2816];
	add.s32 	%r219, %r218, %r214;
	min.u32 	%r220, %r208, %r219;
	ld.shared.u32 	%r221, [%r13+44];
	add.s32 	%r222, %r215, %r221;
	min.u32 	%r223, %r211, %r222;
	add.s32 	%r224, %r218, %r221;
	min.u32 	%r225, %r213, %r224;
	ld.shared.u32 	%r226, [%r11+48];
	ld.shared.u32 	%r227, [%r81+3072];
	add.s32 	%r228, %r227, %r226;
	min.u32 	%r229, %r217, %r228;
	ld.shared.u32 	%r230, [%r85+3072];
	add.s32 	%r231, %r230, %r226;
	min.u32 	%r232, %r220, %r231;
	ld.shared.u32 	%r233, [%r13+48];
	add.s32 	%r234, %r227, %r233;
	min.u32 	%r235, %r223, %r234;
	add.s32 	%r236, %r230, %r233;
	min.u32 	%r237, %r225, %r236;
	ld.shared.u32 	%r238, [%r11+52];
	ld.shared.u32 	%r239, [%r81+3328];
	add.s32 	%r240, %r239, %r238;
	min.u32 	%r241, %r229, %r240;
	ld.shared.u32 	%r242, [%r85+3328];
	add.s32 	%r243, %r242, %r238;
	min.u32 	%r244, %r232, %r243;
	ld.shared.u32 	%r245, [%r13+52];
	add.s32 	%r246, %r239, %r245;
	min.u32 	%r247, %r235, %r246;
	add.s32 	%r248, %r242, %r245;
	min.u32 	%r249, %r237, %r248;
	ld.shared.u32 	%r250, [%r11+56];
	ld.shared.u32 	%r251, [%r81+3584];
	add.s32 	%r252, %r251, %r250;
	min.u32 	%r253, %r241, %r252;
	ld.shared.u32 	%r254, [%r85+3584];
	add.s32 	%r255, %r254, %r250;
	min.u32 	%r256, %r244, %r255;
	ld.shared.u32 	%r257, [%r13+56];
	add.s32 	%r258, %r251, %r257;
	min.u32 	%r259, %r247, %r258;
	add.s32 	%r260, %r254, %r257;
	min.u32 	%r261, %r249, %r260;
	ld.shared.u32 	%r262, [%r11+60];
	ld.shared.u32 	%r263, [%r81+3840];
	add.s32 	%r264, %r263, %r262;
	min.u32 	%r265, %r253, %r264;
	ld.shared.u32 	%r266, [%r85+3840];
	add.s32 	%r267, %r266, %r262;
	min.u32 	%r268, %r256, %r267;
	ld.shared.u32 	%r269, [%r13+60];
	add.s32 	%r270, %r263, %r269;
	min.u32 	%r271, %r259, %r270;
	add.s32 	%r272, %r266, %r269;
	min.u32 	%r273, %r261, %r272;
	ld.shared.u32 	%r274, [%r11+64];
	ld.shared.u32 	%r275, [%r81+4096];
	add.s32 	%r276, %r275, %r274;
	min.u32 	%r277, %r265, %r276;
	ld.shared.u32 	%r278, [%r85+4096];
	add.s32 	%r279, %r278, %r274;
	min.u32 	%r280, %r268, %r279;
	ld.shared.u32 	%r281, [%r13+64];
	add.s32 	%r282, %r275, %r281;
	min.u32 	%r283, %r271, %r282;
	add.s32 	%r284, %r278, %r281;
	min.u32 	%r285, %r273, %r284;
	ld.shared.u32 	%r286, [%r11+68];
	ld.shared.u32 	%r287, [%r81+4352];
	add.s32 	%r288, %r287, %r286;
	min.u32 	%r289, %r277, %r288;
	ld.shared.u32 	%r290, [%r85+4352];
	add.s32 	%r291, %r290, %r286;
	min.u32 	%r292, %r280, %r291;
	ld.shared.u32 	%r293, [%r13+68];
	add.s32 	%r294, %r287, %r293;
	min.u32 	%r295, %r283, %r294;
	add.s32 	%r296, %r290, %r293;
	min.u32 	%r297, %r285, %r296;
	ld.shared.u32 	%r298, [%r11+72];
	ld.shared.u32 	%r299, [%r81+4608];
	add.s32 	%r300, %r299, %r298;
	min.u32 	%r301, %r289, %r300;
	ld.shared.u32 	%r302, [%r85+4608];
	add.s32 	%r303, %r302, %r298;
	min.u32 	%r304, %r292, %r303;
	ld.shared.u32 	%r305, [%r13+72];
	add.s32 	%r306, %r299, %r305;
	min.u32 	%r307, %r295, %r306;
	add.s32 	%r308, %r302, %r305;
	min.u32 	%r309, %r297, %r308;
	ld.shared.u32 	%r310, [%r11+76];
	ld.shared.u32 	%r311, [%r81+4864];
	add.s32 	%r312, %r311, %r310;
	min.u32 	%r313, %r301, %r312;
	ld.shared.u32 	%r314, [%r85+4864];
	add.s32 	%r315, %r314, %r310;
	min.u32 	%r316, %r304, %r315;
	ld.shared.u32 	%r317, [%r13+76];
	add.s32 	%r318, %r311, %r317;
	min.u32 	%r319, %r307, %r318;
	add.s32 	%r320, %r314, %r317;
	min.u32 	%r321, %r309, %r320;
	ld.shared.u32 	%r322, [%r11+80];
	ld.shared.u32 	%r323, [%r81+5120];
	add.s32 	%r324, %r323, %r322;
	min.u32 	%r325, %r313, %r324;
	ld.shared.u32 	%r326, [%r85+5120];
	add.s32 	%r327, %r326, %r322;
	min.u32 	%r328, %r316, %r327;
	ld.shared.u32 	%r329, [%r13+80];
	add.s32 	%r330, %r323, %r329;
	min.u32 	%r331, %r319, %r330;
	add.s32 	%r332, %r326, %r329;
	min.u32 	%r333, %r321, %r332;
	ld.shared.u32 	%r334, [%r11+84];
	ld.shared.u32 	%r335, [%r81+5376];
	add.s32 	%r336, %r335, %r334;
	min.u32 	%r337, %r325, %r336;
	ld.shared.u32 	%r338, [%r85+5376];
	add.s32 	%r339, %r338, %r334;
	min.u32 	%r340, %r328, %r339;
	ld.shared.u32 	%r341, [%r13+84];
	add.s32 	%r342, %r335, %r341;
	min.u32 	%r343, %r331, %r342;
	add.s32 	%r344, %r338, %r341;
	min.u32 	%r345, %r333, %r344;
	ld.shared.u32 	%r346, [%r11+88];
	ld.shared.u32 	%r347, [%r81+5632];
	add.s32 	%r348, %r347, %r346;
	min.u32 	%r349, %r337, %r348;
	ld.shared.u32 	%r350, [%r85+5632];
	add.s32 	%r351, %r350, %r346;
	min.u32 	%r352, %r340, %r351;
	ld.shared.u32 	%r353, [%r13+88];
	add.s32 	%r354, %r347, %r353;
	min.u32 	%r355, %r343, %r354;
	add.s32 	%r356, %r350, %r353;
	min.u32 	%r357, %r345, %r356;
	ld.shared.u32 	%r358, [%r11+92];
	ld.shared.u32 	%r359, [%r81+5888];
	add.s32 	%r360, %r359, %r358;
	min.u32 	%r361, %r349, %r360;
	ld.shared.u32 	%r362, [%r85+5888];
	add.s32 	%r363, %r362, %r358;
	min.u32 	%r364, %r352, %r363;
	ld.shared.u32 	%r365, [%r13+92];
	add.s32 	%r366, %r359, %r365;
	min.u32 	%r367, %r355, %r366;
	add.s32 	%r368, %r362, %r365;
	min.u32 	%r369, %r357, %r368;
	ld.shared.u32 	%r370, [%r11+96];
	ld.shared.u32 	%r371, [%r81+6144];
	add.s32 	%r372, %r371, %r370;
	min.u32 	%r373, %r361, %r372;
	ld.shared.u32 	%r374, [%r85+6144];
	add.s32 	%r375, %r374, %r370;
	min.u32 	%r376, %r364, %r375;
	ld.shared.u32 	%r377, [%r13+96];
	add.s32 	%r378, %r371, %r377;
	min.u32 	%r379, %r367, %r378;
	add.s32 	%r380, %r374, %r377;
	min.u32 	%r381, %r369, %r380;
	ld.shared.u32 	%r382, [%r11+100];
	ld.shared.u32 	%r383, [%r81+6400];
	add.s32 	%r384, %r383, %r382;
	min.u32 	%r385, %r373, %r384;
	ld.shared.u32 	%r386, [%r85+6400];
	add.s32 	%r387, %r386, %r382;
	min.u32 	%r388, %r376, %r387;
	ld.shared.u32 	%r389, [%r13+100];
	add.s32 	%r390, %r383, %r389;
	min.u32 	%r391, %r379, %r390;
	add.s32 	%r392, %r386, %r389;
	min.u32 	%r393, %r381, %r392;
	ld.shared.u32 	%r394, [%r11+104];
	ld.shared.u32 	%r395, [%r81+6656];
	add.s32 	%r396, %r395, %r394;
	min.u32 	%r397, %r385, %r396;
	ld.shared.u32 	%r398, [%r85+6656];
	add.s32 	%r399, %r398, %r394;
	min.u32 	%r400, %r388, %r399;
	ld.shared.u32 	%r401, [%r13+104];
	add.s32 	%r402, %r395, %r401;
	min.u32 	%r403, %r391, %r402;
	add.s32 	%r404, %r398, %r401;
	min.u32 	%r405, %r393, %r404;
	ld.shared.u32 	%r406, [%r11+108];
	ld.shared.u32 	%r407, [%r81+6912];
	add.s32 	%r408, %r407, %r406;
	min.u32 	%r409, %r397, %r408;
	ld.shared.u32 	%r410, [%r85+6912];
	add.s32 	%r411, %r410, %r406;
	min.u32 	%r412, %r400, %r411;
	ld.shared.u32 	%r413, [%r13+108];
	add.s32 	%r414, %r407, %r413;
	min.u32 	%r415, %r403, %r414;
	add.s32 	%r416, %r410, %r413;
	min.u32 	%r417, %r405, %r416;
	ld.shared.u32 	%r418, [%r11+112];
	ld.shared.u32 	%r419, [%r81+7168];
	add.s32 	%r420, %r419, %r418;
	min.u32 	%r421, %r409, %r420;
	ld.shared.u32 	%r422, [%r85+7168];
	add.s32 	%r423, %r422, %r418;
	min.u32 	%r424, %r412, %r423;
	ld.shared.u32 	%r425, [%r13+112];
	add.s32 	%r426, %r419, %r425;
	min.u32 	%r427, %r415, %r426;
	add.s32 	%r428, %r422, %r425;
	min.u32 	%r429, %r417, %r428;
	ld.shared.u32 	%r430, [%r11+116];
	ld.shared.u32 	%r431, [%r81+7424];
	add.s32 	%r432, %r431, %r430;
	min.u32 	%r433, %r421, %r432;
	ld.shared.u32 	%r434, [%r85+7424];
	add.s32 	%r435, %r434, %r430;
	min.u32 	%r436, %r424, %r435;
	ld.shared.u32 	%r437, [%r13+116];
	add.s32 	%r438, %r431, %r437;
	min.u32 	%r439, %r427, %r438;
	add.s32 	%r440, %r434, %r437;
	min.u32 	%r441, %r429, %r440;
	ld.shared.u32 	%r442, [%r11+120];
	ld.shared.u32 	%r443, [%r81+7680];
	add.s32 	%r444, %r443, %r442;
	min.u32 	%r445, %r433, %r444;
	ld.shared.u32 	%r446, [%r85+7680];
	add.s32 	%r447, %r446, %r442;
	min.u32 	%r448, %r436, %r447;
	ld.shared.u32 	%r449, [%r13+120];
	add.s32 	%r450, %r443, %r449;
	min.u32 	%r451, %r439, %r450;
	add.s32 	%r452, %r446, %r449;
	min.u32 	%r453, %r441, %r452;
	ld.shared.u32 	%r454, [%r11+124];
	ld.shared.u32 	%r455, [%r81+7936];
	add.s32 	%r456, %r455, %r454;
	min.u32 	%r457, %r445, %r456;
	ld.shared.u32 	%r458, [%r85+7936];
	add.s32 	%r459, %r458, %r454;
	min.u32 	%r460, %r448, %r459;
	ld.shared.u32 	%r461, [%r13+124];
	add.s32 	%r462, %r455, %r461;
	min.u32 	%r463, %r451, %r462;
	add.s32 	%r464, %r458, %r461;
	min.u32 	%r465, %r453, %r464;
	ld.shared.u32 	%r466, [%r11+128];
	ld.shared.u32 	%r467, [%r81+8192];
	add.s32 	%r468, %r467, %r466;
	min.u32 	%r469, %r457, %r468;
	ld.shared.u32 	%r470, [%r85+8192];
	add.s32 	%r471, %r470, %r466;
	min.u32 	%r472, %r460, %r471;
	ld.shared.u32 	%r473, [%r13+128];
	add.s32 	%r474, %r467, %r473;
	min.u32 	%r475, %r463, %r474;
	add.s32 	%r476, %r470, %r473;
	min.u32 	%r477, %r465, %r476;
	ld.shared.u32 	%r478, [%r11+132];
	ld.shared.u32 	%r479, [%r81+8448];
	add.s32 	%r480, %r479, %r478;
	min.u32 	%r481, %r469, %r480;
	ld.shared.u32 	%r482, [%r85+8448];
	add.s32 	%r483, %r482, %r478;
	min.u32 	%r484, %r472, %r483;
	ld.shared.u32 	%r485, [%r13+132];
	add.s32 	%r486, %r479, %r485;
	min.u32 	%r487, %r475, %r486;
	add.s32 	%r488, %r482, %r485;
	min.u32 	%r489, %r477, %r488;
	ld.shared.u32 	%r490, [%r11+136];
	ld.shared.u32 	%r491, [%r81+8704];
	add.s32 	%r492, %r491, %r490;
	min.u32 	%r493, %r481, %r492;
	ld.shared.u32 	%r494, [%r85+8704];
	add.s32 	%r495, %r494, %r490;
	min.u32 	%r496, %r484, %r495;
	ld.shared.u32 	%r497, [%r13+136];
	add.s32 	%r498, %r491, %r497;
	min.u32 	%r499, %r487, %r498;
	add.s32 	%r500, %r494, %r497;
	min.u32 	%r501, %r489, %r500;
	ld.shared.u32 	%r502, [%r11+140];
	ld.shared.u32 	%r503, [%r81+8960];
	add.s32 	%r504, %r503, %r502;
	min.u32 	%r505, %r493, %r504;
	ld.shared.u32 	%r506, [%r85+8960];
	add.s32 	%r507, %r506, %r502;
	min.u32 	%r508, %r496, %r507;
	ld.shared.u32 	%r509, [%r13+140];
	add.s32 	%r510, %r503, %r509;
	min.u32 	%r511, %r499, %r510;
	add.s32 	%r512, %r506, %r509;
	min.u32 	%r513, %r501, %r512;
	ld.shared.u32 	%r514, [%r11+144];
	ld.shared.u32 	%r515, [%r81+9216];
	add.s32 	%r516, %r515, %r514;
	min.u32 	%r517, %r505, %r516;
	ld.shared.u32 	%r518, [%r85+9216];
	add.s32 	%r519, %r518, %r514;
	min.u32 	%r520, %r508, %r519;
	ld.shared.u32 	%r521, [%r13+144];
	add.s32 	%r522, %r515, %r521;
	min.u32 	%r523, %r511, %r522;
	add.s32 	%r524, %r518, %r521;
	min.u32 	%r525, %r513, %r524;
	ld.shared.u32 	%r526, [%r11+148];
	ld.shared.u32 	%r527, [%r81+9472];
	add.s32 	%r528, %r527, %r526;
	min.u32 	%r529, %r517, %r528;
	ld.shared.u32 	%r530, [%r85+9472];
	add.s32 	%r531, %r530, %r526;
	min.u32 	%r532, %r520, %r531;
	ld.shared.u32 	%r533, [%r13+148];
	add.s32 	%r534, %r527, %r533;
	min.u32 	%r535, %r523, %r534;
	add.s32 	%r536, %r530, %r533;
	min.u32 	%r537, %r525, %r536;
	ld.shared.u32 	%r538, [%r11+152];
	ld.shared.u32 	%r539, [%r81+9728];
	add.s32 	%r540, %r539, %r538;
	min.u32 	%r541, %r529, %r540;
	ld.shared.u32 	%r542, [%r85+9728];
	add.s32 	%r543, %r542, %r538;
	min.u32 	%r544, %r532, %r543;
	ld.shared.u32 	%r545, [%r13+152];
	add.s32 	%r546, %r539, %r545;
	min.u32 	%r547, %r535, %r546;
	add.s32 	%r548, %r542, %r545;
	min.u32 	%r549, %r537, %r548;
	ld.shared.u32 	%r550, [%r11+156];
	ld.shared.u32 	%r551, [%r81+9984];
	add.s32 	%r552, %r551, %r550;
	min.u32 	%r553, %r541, %r552;
	ld.shared.u32 	%r554, [%r85+9984];
	add.s32 	%r555, %r554, %r550;
	min.u32 	%r556, %r544, %r555;
	ld.shared.u32 	%r557, [%r13+156];
	add.s32 	%r558, %r551, %r557;
	min.u32 	%r559, %r547, %r558;
	add.s32 	%r560, %r554, %r557;
	min.u32 	%r561, %r549, %r560;
	ld.shared.u32 	%r562, [%r11+160];
	ld.shared.u32 	%r563, [%r81+10240];
	add.s32 	%r564, %r563, %r562;
	min.u32 	%r565, %r553, %r564;
	ld.shared.u32 	%r566, [%r85+10240];
	add.s32 	%r567, %r566, %r562;
	min.u32 	%r568, %r556, %r567;
	ld.shared.u32 	%r569, [%r13+160];
	add.s32 	%r570, %r563, %r569;
	min.u32 	%r571, %r559, %r570;
	add.s32 	%r572, %r566, %r569;
	min.u32 	%r573, %r561, %r572;
	ld.shared.u32 	%r574, [%r11+164];
	ld.shared.u32 	%r575, [%r81+10496];
	add.s32 	%r576, %r575, %r574;
	min.u32 	%r577, %r565, %r576;
	ld.shared.u32 	%r578, [%r85+10496];
	add.s32 	%r579, %r578, %r574;
	min.u32 	%r580, %r568, %r579;
	ld.shared.u32 	%r581, [%r13+164];
	add.s32 	%r582, %r575, %r581;
	min.u32 	%r583, %r571, %r582;
	add.s32 	%r584, %r578, %r581;
	min.u32 	%r585, %r573, %r584;
	ld.shared.u32 	%r586, [%r11+168];
	ld.shared.u32 	%r587, [%r81+10752];
	add.s32 	%r588, %r587, %r586;
	min.u32 	%r589, %r577, %r588;
	ld.shared.u32 	%r590, [%r85+10752];
	add.s32 	%r591, %r590, %r586;
	min.u32 	%r592, %r580, %r591;
	ld.shared.u32 	%r593, [%r13+168];
	add.s32 	%r594, %r587, %r593;
	min.u32 	%r595, %r583, %r594;
	add.s32 	%r596, %r590, %r593;
	min.u32 	%r597, %r585, %r596;
	ld.shared.u32 	%r598, [%r11+172];
	ld.shared.u32 	%r599, [%r81+11008];
	add.s32 	%r600, %r599, %r598;
	min.u32 	%r601, %r589, %r600;
	ld.shared.u32 	%r602, [%r85+11008];
	add.s32 	%r603, %r602, %r598;
	min.u32 	%r604, %r592, %r603;
	ld.shared.u32 	%r605, [%r13+172];
	add.s32 	%r606, %r599, %r605;
	min.u32 	%r607, %r595, %r606;
	add.s32 	%r608, %r602, %r605;
	min.u32 	%r609, %r597, %r608;
	ld.shared.u32 	%r610, [%r11+176];
	ld.shared.u32 	%r611, [%r81+11264];
	add.s32 	%r612, %r611, %r610;
	min.u32 	%r613, %r601, %r612;
	ld.shared.u32 	%r614, [%r85+11264];
	add.s32 	%r615, %r614, %r610;
	min.u32 	%r616, %r604, %r615;
	ld.shared.u32 	%r617, [%r13+176];
	add.s32 	%r618, %r611, %r617;
	min.u32 	%r619, %r607, %r618;
	add.s32 	%r620, %r614, %r617;
	min.u32 	%r621, %r609, %r620;
	ld.shared.u32 	%r622, [%r11+180];
	ld.shared.u32 	%r623, [%r81+11520];
	add.s32 	%r624, %r623, %r622;
	min.u32 	%r625, %r613, %r624;
	ld.shared.u32 	%r626, [%r85+11520];
	add.s32 	%r627, %r626, %r622;
	min.u32 	%r628, %r616, %r627;
	ld.shared.u32 	%r629, [%r13+180];
	add.s32 	%r630, %r623, %r629;
	min.u32 	%r631, %r619, %r630;
	add.s32 	%r632, %r626, %r629;
	min.u32 	%r633, %r621, %r632;
	ld.shared.u32 	%r634, [%r11+184];
	ld.shared.u32 	%r635, [%r81+11776];
	add.s32 	%r636, %r635, %r634;
	min.u32 	%r637, %r625, %r636;
	ld.shared.u32 	%r638, [%r85+11776];
	add.s32 	%r639, %r638, %r634;
	min.u32 	%r640, %r628, %r639;
	ld.shared.u32 	%r641, [%r13+184];
	add.s32 	%r642, %r635, %r641;
	min.u32 	%r643, %r631, %r642;
	add.s32 	%r644, %r638, %r641;
	min.u32 	%r645, %r633, %r644;
	ld.shared.u32 	%r646, [%r11+188];
	ld.shared.u32 	%r647, [%r81+12032];
	add.s32 	%r648, %r647, %r646;
	min.u32 	%r649, %r637, %r648;
	ld.shared.u32 	%r650, [%r85+12032];
	add.s32 	%r651, %r650, %r646;
	min.u32 	%r652, %r640, %r651;
	ld.shared.u32 	%r653, [%r13+188];
	add.s32 	%r654, %r647, %r653;
	min.u32 	%r655, %r643, %r654;
	add.s32 	%r656, %r650, %r653;
	min.u32 	%r657, %r645, %r656;
	ld.shared.u32 	%r658, [%r11+192];
	ld.shared.u32 	%r659, [%r81+12288];
	add.s32 	%r660, %r659, %r658;
	min.u32 	%r661, %r649, %r660;
	ld.shared.u32 	%r662, [%r85+12288];
	add.s32 	%r663, %r662, %r658;
	min.u32 	%r664, %r652, %r663;
	ld.shared.u32 	%r665, [%r13+192];
	add.s32 	%r666, %r659, %r665;
	min.u32 	%r667, %r655, %r666;
	add.s32 	%r668, %r662, %r665;
	min.u32 	%r669, %r657, %r668;
	ld.shared.u32 	%r670, [%r11+196];
	ld.shared.u32 	%r671, [%r81+12544];
	add.s32 	%r672, %r671, %r670;
	min.u32 	%r673, %r661, %r672;
	ld.shared.u32 	%r674, [%r85+12544];
	add.s32 	%r675, %r674, %r670;
	min.u32 	%r676, %r664, %r675;
	ld.shared.u32 	%r677, [%r13+196];
	add.s32 	%r678, %r671, %r677;
	min.u32 	%r679, %r667, %r678;
	add.s32 	%r680, %r674, %r677;
	min.u32 	%r681, %r669, %r680;
	ld.shared.u32 	%r682, [%r11+200];
	ld.shared.u32 	%r683, [%r81+12800];
	add.s32 	%r684, %r683, %r682;
	min.u32 	%r685, %r673, %r684;
	ld.shared.u32 	%r686, [%r85+12800];
	add.s32 	%r687, %r686, %r682;
	min.u32 	%r688, %r676, %r687;
	ld.shared.u32 	%r689, [%r13+200];
	add.s32 	%r690, %r683, %r689;
	min.u32 	%r691, %r679, %r690;
	add.s32 	%r692, %r686, %r689;
	min.u32 	%r693, %r681, %r692;
	ld.shared.u32 	%r694, [%r11+204];
	ld.shared.u32 	%r695, [%r81+13056];
	add.s32 	%r696, %r695, %r694;
	min.u32 	%r697, %r685, %r696;
	ld.shared.u32 	%r698, [%r85+13056];
	add.s32 	%r699, %r698, %r694;
	min.u32 	%r700, %r688, %r699;
	ld.shared.u32 	%r701, [%r13+204];
	add.s32 	%r702, %r695, %r701;
	min.u32 	%r703, %r691, %r702;
	add.s32 	%r704, %r698, %r701;
	min.u32 	%r705, %r693, %r704;
	ld.shared.u32 	%r706, [%r11+208];
	ld.shared.u32 	%r707, [%r81+13312];
	add.s32 	%r708, %r707, %r706;
	min.u32 	%r709, %r697, %r708;
	ld.shared.u32 	%r710, [%r85+13312];
	add.s32 	%r711, %r710, %r706;
	min.u32 	%r712, %r700, %r711;
	ld.shared.u32 	%r713, [%r13+208];
	add.s32 	%r714, %r707, %r713;
	min.u32 	%r715, %r703, %r714;
	add.s32 	%r716, %r710, %r713;
	min.u32 	%r717, %r705, %r716;
	ld.shared.u32 	%r718, [%r11+212];
	ld.shared.u32 	%r719, [%r81+13568];
	add.s32 	%r720, %r719, %r718;
	min.u32 	%r721, %r709, %r720;
	ld.shared.u32 	%r722, [%r85+13568];
	add.s32 	%r723, %r722, %r718;
	min.u32 	%r724, %r712, %r723;
	ld.shared.u32 	%r725, [%r13+212];
	add.s32 	%r726, %r719, %r725;
	min.u32 	%r727, %r715, %r726;
	add.s32 	%r728, %r722, %r725;
	min.u32 	%r729, %r717, %r728;
	ld.shared.u32 	%r730, [%r11+216];
	ld.shared.u32 	%r731, [%r81+13824];
	add.s32 	%r732, %r731, %r730;
	min.u32 	%r733, %r721, %r732;
	ld.shared.u32 	%r734, [%r85+13824];
	add.s32 	%r735, %r734, %r730;
	min.u32 	%r736, %r724, %r735;
	ld.shared.u32 	%r737, [%r13+216];
	add.s32 	%r738, %r731, %r737;
	min.u32 	%r739, %r727, %r738;
	add.s32 	%r740, %r734, %r737;
	min.u32 	%r741, %r729, %r740;
	ld.shared.u32 	%r742, [%r11+220];
	ld.shared.u32 	%r743, [%r81+14080];
	add.s32 	%r744, %r743, %r742;
	min.u32 	%r745, %r733, %r744;
	ld.shared.u32 	%r746, [%r85+14080];
	add.s32 	%r747, %r746, %r742;
	min.u32 	%r748, %r736, %r747;
	ld.shared.u32 	%r749, [%r13+220];
	add.s32 	%r750, %r743, %r749;
	min.u32 	%r751, %r739, %r750;
	add.s32 	%r752, %r746, %r749;
	min.u32 	%r753, %r741, %r752;
	ld.shared.u32 	%r754, [%r11+224];
	ld.shared.u32 	%r755, [%r81+14336];
	add.s32 	%r756, %r755, %r754;
	min.u32 	%r757, %r745, %r756;
	ld.shared.u32 	%r758, [%r85+14336];
	add.s32 	%r759, %r758, %r754;
	min.u32 	%r760, %r748, %r759;
	ld.shared.u32 	%r761, [%r13+224];
	add.s32 	%r762, %r755, %r761;
	min.u32 	%r763, %r751, %r762;
	add.s32 	%r764, %r758, %r761;
	min.u32 	%r765, %r753, %r764;
	ld.shared.u32 	%r766, [%r11+228];
	ld.shared.u32 	%r767, [%r81+14592];
	add.s32 	%r768, %r767, %r766;
	min.u32 	%r769, %r757, %r768;
	ld.shared.u32 	%r770, [%r85+14592];
	add.s32 	%r771, %r770, %r766;
	min.u32 	%r772, %r760, %r771;
	ld.shared.u32 	%r773, [%r13+228];
	add.s32 	%r774, %r767, %r773;
	min.u32 	%r775, %r763, %r774;
	add.s32 	%r776, %r770, %r773;
	min.u32 	%r777, %r765, %r776;
	ld.shared.u32 	%r778, [%r11+232];
	ld.shared.u32 	%r779, [%r81+14848];
	add.s32 	%r780, %r779, %r778;
	min.u32 	%r781, %r769, %r780;
	ld.shared.u32 	%r782, [%r85+14848];
	add.s32 	%r783, %r782, %r778;
	min.u32 	%r784, %r772, %r783;
	ld.shared.u32 	%r785, [%r13+232];
	add.s32 	%r786, %r779, %r785;
	min.u32 	%r787, %r775, %r786;
	add.s32 	%r788, %r782, %r785;
	min.u32 	%r789, %r777, %r788;
	ld.shared.u32 	%r790, [%r11+236];
	ld.shared.u32 	%r791, [%r81+15104];
	add.s32 	%r792, %r791, %r790;
	min.u32 	%r793, %r781, %r792;
	ld.shared.u32 	%r794, [%r85+15104];
	add.s32 	%r795, %r794, %r790;
	min.u32 	%r796, %r784, %r795;
	ld.shared.u32 	%r797, [%r13+236];
	add.s32 	%r798, %r791, %r797;
	min.u32 	%r799, %r787, %r798;
	add.s32 	%r800, %r794, %r797;
	min.u32 	%r801, %r789, %r800;
	ld.shared.u32 	%r802, [%r11+240];
	ld.shared.u32 	%r803, [%r81+15360];
	add.s32 	%r804, %r803, %r802;
	min.u32 	%r805, %r793, %r804;
	ld.shared.u32 	%r806, [%r85+15360];
	add.s32 	%r807, %r806, %r802;
	min.u32 	%r808, %r796, %r807;
	ld.shared.u32 	%r809, [%r13+240];
	add.s32 	%r810, %r803, %r809;
	min.u32 	%r811, %r799, %r810;
	add.s32 	%r812, %r806, %r809;
	min.u32 	%r813, %r801, %r812;
	ld.shared.u32 	%r814, [%r11+244];
	ld.shared.u32 	%r815, [%r81+15616];
	add.s32 	%r816, %r815, %r814;
	min.u32 	%r817, %r805, %r816;
	ld.shared.u32 	%r818, [%r85+15616];
	add.s32 	%r819, %r818, %r814;
	min.u32 	%r820, %r808, %r819;
	ld.shared.u32 	%r821, [%r13+244];
	add.s32 	%r822, %r815, %r821;
	min.u32 	%r823, %r811, %r822;
	add.s32 	%r824, %r818, %r821;
	min.u32 	%r825, %r813, %r824;
	ld.shared.u32 	%r826, [%r11+248];
	ld.shared.u32 	%r827, [%r81+15872];
	add.s32 	%r828, %r827, %r826;
	min.u32 	%r829, %r817, %r828;
	ld.shared.u32 	%r830, [%r85+15872];
	add.s32 	%r831, %r830, %r826;
	min.u32 	%r832, %r820, %r831;
	ld.shared.u32 	%r833, [%r13+248];
	add.s32 	%r834, %r827, %r833;
	min.u32 	%r835, %r823, %r834;
	add.s32 	%r836, %r830, %r833;
	min.u32 	%r837, %r825, %r836;
	ld.shared.u32 	%r838, [%r11+252];
	ld.shared.u32 	%r839, [%r81+16128];
	add.s32 	%r840, %r839, %r838;
	min.u32 	%r1619, %r829, %r840;
	ld.shared.u32 	%r841, [%r85+16128];
	add.s32 	%r842, %r841, %r838;
	min.u32 	%r1620, %r832, %r842;
	ld.shared.u32 	%r843, [%r13+252];
	add.s32 	%r844, %r839, %r843;
	min.u32 	%r1621, %r835, %r844;
	add.s32 	%r845, %r841, %r843;
	min.u32 	%r1622, %r837, %r845;
$L__BB1_8:
	st.global.u32 	[%rd2], %r1619;
	st.global.u32 	[%rd4], %r1620;
	st.global.u32 	[%rd5], %r1621;
	st.global.u32 	[%rd6], %r1622;
	ret;

}
	// .globl	_Z15calKernelPhase3Pjiiiii
.visible .entry _Z15calKernelPhase3Pjiiiii(
	.param .u64 .ptr .align 1 _Z15calKernelPhase3Pjiiiii_param_0,
	.param .u32 _Z15calKernelPhase3Pjiiiii_param_1,
	.param .u32 _Z15calKernelPhase3Pjiiiii_param_2,
	.param .u32 _Z15calKernelPhase3Pjiiiii_param_3,
	.param .u32 _Z15calKernelPhase3Pjiiiii_param_4,
	.param .u32 _Z15calKernelPhase3Pjiiiii_param_5
)
{
	.reg .b32 	%r<827>;
	.reg .b64 	%rd<22>;
	// demoted variable
	.shared .align 4 .b8 _ZZ15calKernelPhase3PjiiiiiE10shared_row[16384];
	// demoted variable
	.shared .align 4 .b8 _ZZ15calKernelPhase3PjiiiiiE10shared_col[16384];
	ld.param.u64 	%rd1, [_Z15calKernelPhase3Pjiiiii_param_0];
	ld.param.u32 	%r1, [_Z15calKernelPhase3Pjiiiii_param_1];
	ld.param.u32 	%r2, [_Z15calKernelPhase3Pjiiiii_param_2];
	ld.param.u32 	%r3, [_Z15calKernelPhase3Pjiiiii_param_3];
	ld.param.u32 	%r4, [_Z15calKernelPhase3Pjiiiii_param_4];
	ld.param.u32 	%r5, [_Z15calKernelPhase3Pjiiiii_param_5];
	cvta.to.global.u64 	%rd2, %rd1;
	mov.u32 	%r6, %ctaid.x;
	add.s32 	%r7, %r5, %r6;
	mov.u32 	%r8, %ctaid.y;
	add.s32 	%r9, %r4, %r8;
	mov.u32 	%r10, %tid.x;
	mov.u32 	%r11, %tid.y;
	shl.b32 	%r12, %r9, 6;
	add.s32 	%r13, %r12, %r11;
	shl.b32 	%r14, %r7, 6;
	add.s32 	%r15, %r14, %r10;
	shl.b32 	%r16, %r3, 6;
	mul.lo.s32 	%r17, %r13, %r1;
	add.s32 	%r18, %r17, %r15;
	mul.wide.s32 	%rd3, %r18, 4;
	add.s64 	%rd4, %rd2, %rd3;
	ld.global.u32 	%r19, [%rd4];
	mul.wide.s32 	%rd5, %r2, 4;
	add.s64 	%rd6, %rd4, %rd5;
	ld.global.u32 	%r20, [%rd6];
	add.s32 	%r21, %r13, %r2;
	mul.lo.s32 	%r22, %r21, %r1;
	add.s32 	%r23, %r22, %r15;
	mul.wide.s32 	%rd7, %r23, 4;
	add.s64 	%rd8, %rd2, %rd7;
	ld.global.u32 	%r24, [%rd8];
	add.s64 	%rd9, %rd8, %rd5;
	ld.global.u32 	%r25, [%rd9];
	add.s32 	%r26, %r16, %r10;
	add.s32 	%r27, %r17, %r26;
	mul.wide.s32 	%rd10, %r27, 4;
	add.s64 	%rd11, %rd2, %rd10;
	ld.global.u32 	%r28, [%rd11];
	shl.b32 	%r29, %r11, 8;
	mov.u32 	%r30, _ZZ15calKernelPhase3PjiiiiiE10shared_row;
	add.s32 	%r31, %r30, %r29;
	shl.b32 	%r32, %r10, 2;
	add.s32 	%r33, %r31, %r32;
	st.shared.u32 	[%r33], %r28;
	add.s64 	%rd12, %rd11, %rd5;
	ld.global.u32 	%r34, [%rd12];
	shl.b32 	%r35, %r2, 2;
	add.s32 	%r36, %r33, %r35;
	st.shared.u32 	[%r36], %r34;
	add.s32 	%r37, %r22, %r26;
	mul.wide.s32 	%rd13, %r37, 4;
	add.s64 	%rd14, %rd2, %rd13;
	ld.global.u32 	%r38, [%rd14];
	shl.b32 	%r39, %r2, 8;
	add.s32 	%r40, %r31, %r39;
	add.s32 	%r41, %r40, %r32;
	st.shared.u32 	[%r41], %r38;
	add.s64 	%rd15, %rd14, %rd5;
	ld.global.u32 	%r42, [%rd15];
	add.s32 	%r43, %r41, %r35;
	st.shared.u32 	[%r43], %r42;
	add.s32 	%r44, %r16, %r11;
	mad.lo.s32 	%r45, %r44, %r1, %r15;
	mul.wide.s32 	%rd16, %r45, 4;
	add.s64 	%rd17, %rd2, %rd16;
	ld.global.u32 	%r46, [%rd17];
	mov.u32 	%r47, _ZZ15calKernelPhase3PjiiiiiE10shared_col;
	add.s32 	%r48, %r47, %r32;
	add.s32 	%r49, %r48, %r29;
	st.shared.u32 	[%r49], %r46;
	add.s64 	%rd18, %rd17, %rd5;
	ld.global.u32 	%r50, [%rd18];
	add.s32 	%r51, %r49, %r35;
	st.shared.u32 	[%r51], %r50;
	add.s32 	%r52, %r44, %r2;
	mad.lo.s32 	%r53, %r52, %r1, %r15;
	mul.wide.s32 	%rd19, %r53, 4;
	add.s64 	%rd20, %rd2, %rd19;
	ld.global.u32 	%r54, [%rd20];
	add.s32 	%r55, %r49, %r39;
	st.shared.u32 	[%r55], %r54;
	add.s64 	%rd21, %rd20, %rd5;
	ld.global.u32 	%r56, [%rd21];
	add.s32 	%r57, %r55, %r35;
	st.shared.u32 	[%r57], %r56;
	bar.sync 	0;
	ld.shared.u32 	%r58, [%r31];
	ld.shared.u32 	%r59, [%r48];
	add.s32 	%r60, %r59, %r58;
	min.u32 	%r61, %r19, %r60;
	add.s32 	%r62, %r48, %r35;
	ld.shared.u32 	%r63, [%r62];
	add.s32 	%r64, %r63, %r58;
	min.u32 	%r65, %r20, %r64;
	ld.shared.u32 	%r66, [%r40];
	add.s32 	%r67, %r59, %r66;
	min.u32 	%r68, %r24, %r67;
	add.s32 	%r69, %r63, %r66;
	min.u32 	%r70, %r25, %r69;
	ld.shared.u32 	%r71, [%r31+4];
	ld.shared.u32 	%r72, [%r48+256];
	add.s32 	%r73, %r72, %r71;
	min.u32 	%r74, %r61, %r73;
	ld.shared.u32 	%r75, [%r62+256];
	add.s32 	%r76, %r75, %r71;
	min.u32 	%r77, %r65, %r76;
	ld.shared.u32 	%r78, [%r40+4];
	add.s32 	%r79, %r72, %r78;
	min.u32 	%r80, %r68, %r79;
	add.s32 	%r81, %r75, %r78;
	min.u32 	%r82, %r70, %r81;
	ld.shared.u32 	%r83, [%r31+8];
	ld.shared.u32 	%r84, [%r48+512];
	add.s32 	%r85, %r84, %r83;
	min.u32 	%r86, %r74, %r85;
	ld.shared.u32 	%r87, [%r62+512];
	add.s32 	%r88, %r87, %r83;
	min.u32 	%r89, %r77, %r88;
	ld.shared.u32 	%r90, [%r40+8];
	add.s32 	%r91, %r84, %r90;
	min.u32 	%r92, %r80, %r91;
	add.s32 	%r93, %r87, %r90;
	min.u32 	%r94, %r82, %r93;
	ld.shared.u32 	%r95, [%r31+12];
	ld.shared.u32 	%r96, [%r48+768];
	add.s32 	%r97, %r96, %r95;
	min.u32 	%r98, %r86, %r97;
	ld.shared.u32 	%r99, [%r62+768];
	add.s32 	%r100, %r99, %r95;
	min.u32 	%r101, %r89, %r100;
	ld.shared.u32 	%r102, [%r40+12];
	add.s32 	%r103, %r96, %r102;
	min.u32 	%r104, %r92, %r103;
	add.s32 	%r105, %r99, %r102;
	min.u32 	%r106, %r94, %r105;
	ld.shared.u32 	%r107, [%r31+16];
	ld.shared.u32 	%r108, [%r48+1024];
	add.s32 	%r109, %r108, %r107;
	min.u32 	%r110, %r98, %r109;
	ld.shared.u32 	%r111, [%r62+1024];
	add.s32 	%r112, %r111, %r107;
	min.u32 	%r113, %r101, %r112;
	ld.shared.u32 	%r114, [%r40+16];
	add.s32 	%r115, %r108, %r114;
	min.u32 	%r116, %r104, %r115;
	add.s32 	%r117, %r111, %r114;
	min.u32 	%r118, %r106, %r117;
	ld.shared.u32 	%r119, [%r31+20];
	ld.shared.u32 	%r120, [%r48+1280];
	add.s32 	%r121, %r120, %r119;
	min.u32 	%r122, %r110, %r121;
	ld.shared.u32 	%r123, [%r62+1280];
	add.s32 	%r124, %r123, %r119;
	min.u32 	%r125, %r113, %r124;
	ld.shared.u32 	%r126, [%r40+20];
	add.s32 	%r127, %r120, %r126;
	min.u32 	%r128, %r116, %r127;
	add.s32 	%r129, %r123, %r126;
	min.u32 	%r130, %r118, %r129;
	ld.shared.u32 	%r131, [%r31+24];
	ld.shared.u32 	%r132, [%r48+1536];
	add.s32 	%r133, %r132, %r131;
	min.u32 	%r134, %r122, %r133;
	ld.shared.u32 	%r135, [%r62+1536];
	add.s32 	%r136, %r135, %r131;
	min.u32 	%r137, %r125, %r136;
	ld.shared.u32 	%r138, [%r40+24];
	add.s32 	%r139, %r132, %r138;
	min.u32 	%r140, %r128, %r139;
	add.s32 	%r141, %r135, %r138;
	min.u32 	%r142, %r130, %r141;
	ld.shared.u32 	%r143, [%r31+28];
	ld.shared.u32 	%r144, [%r48+1792];
	add.s32 	%r145, %r144, %r143;
	min.u32 	%r146, %r134, %r145;
	ld.shared.u32 	%r147, [%r62+1792];
	add.s32 	%r148, %r147, %r143;
	min.u32 	%r149, %r137, %r148;
	ld.shared.u32 	%r150, [%r40+28];
	add.s32 	%r151, %r144, %r150;
	min.u32 	%r152, %r140, %r151;
	add.s32 	%r153, %r147, %r150;
	min.u32 	%r154, %r142, %r153;
	ld.shared.u32 	%r155, [%r31+32];
	ld.shared.u32 	%r156, [%r48+2048];
	add.s32 	%r157, %r156, %r155;
	min.u32 	%r158, %r146, %r157;
	ld.shared.u32 	%r159, [%r62+2048];
	add.s32 	%r160, %r159, %r155;
	min.u32 	%r161, %r149, %r160;
	ld.shared.u32 	%r162, [%r40+32];
	add.s32 	%r163, %r156, %r162;
	min.u32 	%r164, %r152, %r163;
	add.s32 	%r165, %r159, %r162;
	min.u32 	%r166, %r154, %r165;
	ld.shared.u32 	%r167, [%r31+36];
	ld.shared.u32 	%r168, [%r48+2304];
	add.s32 	%r169, %r168, %r167;
	min.u32 	%r170, %r158, %r169;
	ld.shared.u32 	%r171, [%r62+2304];
	add.s32 	%r172, %r171, %r167;
	min.u32 	%r173, %r161, %r172;
	ld.shared.u32 	%r174, [%r40+36];
	add.s32 	%r175, %r168, %r174;
	min.u32 	%r176, %r164, %r175;
	add.s32 	%r177, %r171, %r174;
	min.u32 	%r178, %r166, %r177;
	ld.shared.u32 	%r179, [%r31+40];
	ld.shared.u32 	%r180, [%r48+2560];
	add.s32 	%r181, %r180, %r179;
	min.u32 	%r182, %r170, %r181;
	ld.shared.u32 	%r183, [%r62+2560];
	add.s32 	%r184, %r183, %r179;
	min.u32 	%r185, %r173, %r184;
	ld.shared.u32 	%r186, [%r40+40];
	add.s32 	%r187, %r180, %r186;
	min.u32 	%r188, %r176, %r187;
	add.s32 	%r189, %r183, %r186;
	min.u32 	%r190, %r178, %r189;
	ld.shared.u32 	%r191, [%r31+44];
	ld.shared.u32 	%r192, [%r48+2816];
	add.s32 	%r193, %r192, %r191;
	min.u32 	%r194, %r182, %r193;
	ld.shared.u32 	%r195, [%r62+2816];
	add.s32 	%r196, %r195, %r191;
	min.u32 	%r197, %r185, %r196;
	ld.shared.u32 	%r198, [%r40+44];
	add.s32 	%r199, %r192, %r198;
	min.u32 	%r200, %r188, %r199;
	add.s32 	%r201, %r195, %r198;
	min.u32 	%r202, %r190, %r201;
	ld.shared.u32 	%r203, [%r31+48];
	ld.shared.u32 	%r204, [%r48+3072];
	add.s32 	%r205, %r204, %r203;
	min.u32 	%r206, %r194, %r205;
	ld.shared.u32 	%r207, [%r62+3072];
	add.s32 	%r208, %r207, %r203;
	min.u32 	%r209, %r197, %r208;
	ld.shared.u32 	%r210, [%r40+48];
	add.s32 	%r211, %r204, %r210;
	min.u32 	%r212, %r200, %r211;
	add.s32 	%r213, %r207, %r210;
	min.u32 	%r214, %r202, %r213;
	ld.shared.u32 	%r215, [%r31+52];
	ld.shared.u32 	%r216, [%r48+3328];
	add.s32 	%r217, %r216, %r215;
	min.u32 	%r218, %r206, %r217;
	ld.shared.u32 	%r219, [%r62+3328];
	add.s32 	%r220, %r219, %r215;
	min.u32 	%r221, %r209, %r220;
	ld.shared.u32 	%r222, [%r40+52];
	add.s32 	%r223, %r216, %r222;
	min.u32 	%r224, %r212, %r223;
	add.s32 	%r225, %r219, %r222;
	min.u32 	%r226, %r214, %r225;
	ld.shared.u32 	%r227, [%r31+56];
	ld.shared.u32 	%r228, [%r48+3584];
	add.s32 	%r229, %r228, %r227;
	min.u32 	%r230, %r218, %r229;
	ld.shared.u32 	%r231, [%r62+3584];
	add.s32 	%r232, %r231, %r227;
	min.u32 	%r233, %r221, %r232;
	ld.shared.u32 	%r234, [%r40+56];
	add.s32 	%r235, %r228, %r234;
	min.u32 	%r236, %r224, %r235;
	add.s32 	%r237, %r231, %r234;
	min.u32 	%r238, %r226, %r237;
	ld.shared.u32 	%r239, [%r31+60];
	ld.shared.u32 	%r240, [%r48+3840];
	add.s32 	%r241, %r240, %r239;
	min.u32 	%r242, %r230, %r241;
	ld.shared.u32 	%r243, [%r62+3840];
	add.s32 	%r244, %r243, %r239;
	min.u32 	%r245, %r233, %r244;
	ld.shared.u32 	%r246, [%r40+60];
	add.s32 	%r247, %r240, %r246;
	min.u32 	%r248, %r236, %r247;
	add.s32 	%r249, %r243, %r246;
	min.u32 	%r250, %r238, %r249;
	ld.shared.u32 	%r251, [%r31+64];
	ld.shared.u32 	%r252, [%r48+4096];
	add.s32 	%r253, %r252, %r251;
	min.u32 	%r254, %r242, %r253;
	ld.shared.u32 	%r255, [%r62+4096];
	add.s32 	%r256, %r255, %r251;
	min.u32 	%r257, %r245, %r256;
	ld.shared.u32 	%r258, [%r40+64];
	add.s32 	%r259, %r252, %r258;
	min.u32 	%r260, %r248, %r259;
	add.s32 	%r261, %r255, %r258;
	min.u32 	%r262, %r250, %r261;
	ld.shared.u32 	%r263, [%r31+68];
	ld.shared.u32 	%r264, [%r48+4352];
	add.s32 	%r265, %r264, %r263;
	min.u32 	%r266, %r254, %r265;
	ld.shared.u32 	%r267, [%r62+4352];
	add.s32 	%r268, %r267, %r263;
	min.u32 	%r269, %r257, %r268;
	ld.shared.u32 	%r270, [%r40+68];
	add.s32 	%r271, %r264, %r270;
	min.u32 	%r272, %r260, %r271;
	add.s32 	%r273, %r267, %r270;
	min.u32 	%r274, %r262, %r273;
	ld.shared.u32 	%r275, [%r31+72];
	ld.shared.u32 	%r276, [%r48+4608];
	add.s32 	%r277, %r276, %r275;
	min.u32 	%r278, %r266, %r277;
	ld.shared.u32 	%r279, [%r62+4608];
	add.s32 	%r280, %r279, %r275;
	min.u32 	%r281, %r269, %r280;
	ld.shared.u32 	%r282, [%r40+72];
	add.s32 	%r283, %r276, %r282;
	min.u32 	%r284, %r272, %r283;
	add.s32 	%r285, %r279, %r282;
	min.u32 	%r286, %r274, %r285;
	ld.shared.u32 	%r287, [%r31+76];
	ld.shared.u32 	%r288, [%r48+4864];
	add.s32 	%r289, %r288, %r287;
	min.u32 	%r290, %r278, %r289;
	ld.shared.u32 	%r291, [%r62+4864];
	add.s32 	%r292, %r291, %r287;
	min.u32 	%r293, %r281, %r292;
	ld.shared.u32 	%r294, [%r40+76];
	add.s32 	%r295, %r288, %r294;
	min.u32 	%r296, %r284, %r295;
	add.s32 	%r297, %r291, %r294;
	min.u32 	%r298, %r286, %r297;
	ld.shared.u32 	%r299, [%r31+80];
	ld.shared.u32 	%r300, [%r48+5120];
	add.s32 	%r301, %r300, %r299;
	min.u32 	%r302, %r290, %r301;
	ld.shared.u32 	%r303, [%r62+5120];
	add.s32 	%r304, %r303, %r299;
	min.u32 	%r305, %r293, %r304;
	ld.shared.u32 	%r306, [%r40+80];
	add.s32 	%r307, %r300, %r306;
	min.u32 	%r308, %r296, %r307;
	add.s32 	%r309, %r303, %r306;
	min.u32 	%r310, %r298, %r309;
	ld.shared.u32 	%r311, [%r31+84];
	ld.shared.u32 	%r312, [%r48+5376];
	add.s32 	%r313, %r312, %r311;
	min.u32 	%r314, %r302, %r313;
	ld.shared.u32 	%r315, [%r62+5376];
	add.s32 	%r316, %r315, %r311;
	min.u32 	%r317, %r305, %r316;
	ld.shared.u32 	%r318, [%r40+84];
	add.s32 	%r319, %r312, %r318;
	min.u32 	%r320, %r308, %r319;
	add.s32 	%r321, %r315, %r318;
	min.u32 	%r322, %r310, %r321;
	ld.shared.u32 	%r323, [%r31+88];
	ld.shared.u32 	%r324, [%r48+5632];
	add.s32 	%r325, %r324, %r323;
	min.u32 	%r326, %r314, %r325;
	ld.shared.u32 	%r327, [%r62+5632];
	add.s32 	%r328, %r327, %r323;
	min.u32 	%r329, %r317, %r328;
	ld.shared.u32 	%r330, [%r40+88];
	add.s32 	%r331, %r324, %r330;
	min.u32 	%r332, %r320, %r331;
	add.s32 	%r333, %r327, %r330;
	min.u32 	%r334, %r322, %r333;
	ld.shared.u32 	%r335, [%r31+92];
	ld.shared.u32 	%r336, [%r48+5888];
	add.s32 	%r337, %r336, %r335;
	min.u32 	%r338, %r326, %r337;
	ld.shared.u32 	%r339, [%r62+5888];
	add.s32 	%r340, %r339, %r335;
	min.u32 	%r341, %r329, %r340;
	ld.shared.u32 	%r342, [%r40+92];
	add.s32 	%r343, %r336, %r342;
	min.u32 	%r344, %r332, %r343;
	add.s32 	%r345, %r339, %r342;
	min.u32 	%r346, %r334, %r345;
	ld.shared.u32 	%r347, [%r31+96];
	ld.shared.u32 	%r348, [%r48+6144];
	add.s32 	%r349, %r348, %r347;
	min.u32 	%r350, %r338, %r349;
	ld.shared.u32 	%r351, [%r62+6144];
	add.s32 	%r352, %r351, %r347;
	min.u32 	%r353, %r341, %r352;
	ld.shared.u32 	%r354, [%r40+96];
	add.s32 	%r355, %r348, %r354;
	min.u32 	%r356, %r344, %r355;
	add.s32 	%r357, %r351, %r354;
	min.u32 	%r358, %r346, %r357;
	ld.shared.u32 	%r359, [%r31+100];
	ld.shared.u32 	%r360, [%r48+6400];
	add.s32 	%r361, %r360, %r359;
	min.u32 	%r362, %r350, %r361;
	ld.shared.u32 	%r363, [%r62+6400];
	add.s32 	%r364, %r363, %r359;
	min.u32 	%r365, %r353, %r364;
	ld.shared.u32 	%r366, [%r40+100];
	add.s32 	%r367, %r360, %r366;
	min.u32 	%r368, %r356, %r367;
	add.s32 	%r369, %r363, %r366;
	min.u32 	%r370, %r358, %r369;
	ld.shared.u32 	%r371, [%r31+104];
	ld.shared.u32 	%r372, [%r48+6656];
	add.s32 	%r373, %r372, %r371;
	min.u32 	%r374, %r362, %r373;
	ld.shared.u32 	%r375, [%r62+6656];
	add.s32 	%r376, %r375, %r371;
	min.u32 	%r377, %r365, %r376;
	ld.shared.u32 	%r378, [%r40+104];
	add.s32 	%r379, %r372, %r378;
	min.u32 	%r380, %r368, %r379;
	add.s32 	%r381, %r375, %r378;
	min.u32 	%r382, %r370, %r381;
	ld.shared.u32 	%r383, [%r31+108];
	ld.shared.u32 	%r384, [%r48+6912];
	add.s32 	%r385, %r384, %r383;
	min.u32 	%r386, %r374, %r385;
	ld.shared.u32 	%r387, [%r62+6912];
	add.s32 	%r388, %r387, %r383;
	min.u32 	%r389, %r377, %r388;
	ld.shared.u32 	%r390, [%r40+108];
	add.s32 	%r391, %r384, %r390;
	min.u32 	%r392, %r380, %r391;
	add.s32 	%r393, %r387, %r390;
	min.u32 	%r394, %r382, %r393;
	ld.shared.u32 	%r395, [%r31+112];
	ld.shared.u32 	%r396, [%r48+7168];
	add.s32 	%r397, %r396, %r395;
	min.u32 	%r398, %r386, %r397;
	ld.shared.u32 	%r399, [%r62+7168];
	add.s32 	%r400, %r399, %r395;
	min.u32 	%r401, %r389, %r400;
	ld.shared.u32 	%r402, [%r40+112];
	add.s32 	%r403, %r396, %r402;
	min.u32 	%r404, %r392, %r403;
	add.s32 	%r405, %r399, %r402;
	min.u32 	%r406, %r394, %r405;
	ld.shared.u32 	%r407, [%r31+116];
	ld.shared.u32 	%r408, [%r48+7424];
	add.s32 	%r409, %r408, %r407;
	min.u32 	%r410, %r398, %r409;
	ld.shared.u32 	%r411, [%r62+7424];
	add.s32 	%r412, %r411, %r407;
	min.u32 	%r413, %r401, %r412;
	ld.shared.u32 	%r414, [%r40+116];
	add.s32 	%r415, %r408, %r414;
	min.u32 	%r416, %r404, %r415;
	add.s32 	%r417, %r411, %r414;
	min.u32 	%r418, %r406, %r417;
	ld.shared.u32 	%r419, [%r31+120];
	ld.shared.u32 	%r420, [%r48+7680];
	add.s32 	%r421, %r420, %r419;
	min.u32 	%r422, %r410, %r421;
	ld.shared.u32 	%r423, [%r62+7680];
	add.s32 	%r424, %r423, %r419;
	min.u32 	%r425, %r413, %r424;
	ld.shared.u32 	%r426, [%r40+120];
	add.s32 	%r427, %r420, %r426;
	min.u32 	%r428, %r416, %r427;
	add.s32 	%r429, %r423, %r426;
	min.u32 	%r430, %r418, %r429;
	ld.shared.u32 	%r431, [%r31+124];
	ld.shared.u32 	%r432, [%r48+7936];
	add.s32 	%r433, %r432, %r431;
	min.u32 	%r434, %r422, %r433;
	ld.shared.u32 	%r435, [%r62+7936];
	add.s32 	%r436, %r435, %r431;
	min.u32 	%r437, %r425, %r436;
	ld.shared.u32 	%r438, [%r40+124];
	add.s32 	%r439, %r432, %r438;
	min.u32 	%r440, %r428, %r439;
	add.s32 	%r441, %r435, %r438;
	min.u32 	%r442, %r430, %r441;
	ld.shared.u32 	%r443, [%r31+128];
	ld.shared.u32 	%r444, [%r48+8192];
	add.s32 	%r445, %r444, %r443;
	min.u32 	%r446, %r434, %r445;
	ld.shared.u32 	%r447, [%r62+8192];
	add.s32 	%r448, %r447, %r443;
	min.u32 	%r449, %r437, %r448;
	ld.shared.u32 	%r450, [%r40+128];
	add.s32 	%r451, %r444, %r450;
	min.u32 	%r452, %r440, %r451;
	add.s32 	%r453, %r447, %r450;
	min.u32 	%r454, %r442, %r453;
	ld.shared.u32 	%r455, [%r31+132];
	ld.shared.u32 	%r456, [%r48+8448];
	add.s32 	%r457, %r456, %r455;
	min.u32 	%r458, %r446, %r457;
	ld.shared.u32 	%r459, [%r62+8448];
	add.s32 	%r460, %r459, %r455;
	min.u32 	%r461, %r449, %r460;
	ld.shared.u32 	%r462, [%r40+132];
	add.s32 	%r463, %r456, %r462;
	min.u32 	%r464, %r452, %r463;
	add.s32 	%r465, %r459, %r462;
	min.u32 	%r466, %r454, %r465;
	ld.shared.u32 	%r467, [%r31+136];
	ld.shared.u32 	%r468, [%r48+8704];
	add.s32 	%r469, %r468, %r467;
	min.u32 	%r470, %r458, %r469;
	ld.shared.u32 	%r471, [%r62+8704];
	add.s32 	%r472, %r471, %r467;
	min.u32 	%r473, %r461, %r472;
	ld.shared.u32 	%r474, [%r40+136];
	add.s32 	%r475, %r468, %r474;
	min.u32 	%r476, %r464, %r475;
	add.s32 	%r477, %r471, %r474;
	min.u32 	%r478, %r466, %r477;
	ld.shared.u32 	%r479, [%r31+140];
	ld.shared.u32 	%r480, [%r48+8960];
	add.s32 	%r481, %r480, %r479;
	min.u32 	%r482, %r470, %r481;
	ld.shared.u32 	%r483, [%r62+8960];
	add.s32 	%r484, %r483, %r479;
	min.u32 	%r485, %r473, %r484;
	ld.shared.u32 	%r486, [%r40+140];
	add.s32 	%r487, %r480, %r486;
	min.u32 	%r488, %r476, %r487;
	add.s32 	%r489, %r483, %r486;
	min.u32 	%r490, %r478, %r489;
	ld.shared.u32 	%r491, [%r31+144];
	ld.shared.u32 	%r492, [%r48+9216];
	add.s32 	%r493, %r492, %r491;
	min.u32 	%r494, %r482, %r493;
	ld.shared.u32 	%r495, [%r62+9216];
	add.s32 	%r496, %r495, %r491;
	min.u32 	%r497, %r485, %r496;
	ld.shared.u32 	%r498, [%r40+144];
	add.s32 	%r499, %r492, %r498;
	min.u32 	%r500, %r488, %r499;
	add.s32 	%r501, %r495, %r498;
	min.u32 	%r502, %r490, %r501;
	ld.shared.u32 	%r503, [%r31+148];
	ld.shared.u32 	%r504, [%r48+9472];
	add.s32 	%r505, %r504, %r503;
	min.u32 	%r506, %r494, %r505;
	ld.shared.u32 	%r507, [%r62+9472];
	add.s32 	%r508, %r507, %r503;
	min.u32 	%r509, %r497, %r508;
	ld.shared.u32 	%r510, [%r40+148];
	add.s32 	%r511, %r504, %r510;
	min.u32 	%r512, %r500, %r511;
	add.s32 	%r513, %r507, %r510;
	min.u32 	%r514, %r502, %r513;
	ld.shared.u32 	%r515, [%r31+152];
	ld.shared.u32 	%r516, [%r48+9728];
	add.s32 	%r517, %r516, %r515;
	min.u32 	%r518, %r506, %r517;
	ld.shared.u32 	%r519, [%r62+9728];
	add.s32 	%r520, %r519, %r515;
	min.u32 	%r521, %r509, %r520;
	ld.shared.u32 	%r522, [%r40+152];
	add.s32 	%r523, %r516, %r522;
	min.u32 	%r524, %r512, %r523;
	add.s32 	%r525, %r519, %r522;
	min.u32 	%r526, %r514, %r525;
	ld.shared.u32 	%r527, [%r31+156];
	ld.shared.u32 	%r528, [%r48+9984];
	add.s32 	%r529, %r528, %r527;
	min.u32 	%r530, %r518, %r529;
	ld.shared.u32 	%r531, [%r62+9984];
	add.s32 	%r532, %r531, %r527;
	min.u32 	%r533, %r521, %r532;
	ld.shared.u32 	%r534, [%r40+156];
	add.s32 	%r535, %r528, %r534;
	min.u32 	%r536, %r524, %r535;
	add.s32 	%r537, %r531, %r534;
	min.u32 	%r538, %r526, %r537;
	ld.shared.u32 	%r539, [%r31+160];
	ld.shared.u32 	%r540, [%r48+10240];
	add.s32 	%r541, %r540, %r539;
	min.u32 	%r542, %r530, %r541;
	ld.shared.u32 	%r543, [%r62+10240];
	add.s32 	%r544, %r543, %r539;
	min.u32 	%r545, %r533, %r544;
	ld.shared.u32 	%r546, [%r40+160];
	add.s32 	%r547, %r540, %r546;
	min.u32 	%r548, %r536, %r547;
	add.s32 	%r549, %r543, %r546;
	min.u32 	%r550, %r538, %r549;
	ld.shared.u32 	%r551, [%r31+164];
	ld.shared.u32 	%r552, [%r48+10496];
	add.s32 	%r553, %r552, %r551;
	min.u32 	%r554, %r542, %r553;
	ld.shared.u32 	%r555, [%r62+10496];
	add.s32 	%r556, %r555, %r551;
	min.u32 	%r557, %r545, %r556;
	ld.shared.u32 	%r558, [%r40+164];
	add.s32 	%r559, %r552, %r558;
	min.u32 	%r560, %r548, %r559;
	add.s32 	%r561, %r555, %r558;
	min.u32 	%r562, %r550, %r561;
	ld.shared.u32 	%r563, [%r31+168];
	ld.shared.u32 	%r564, [%r48+10752];
	add.s32 	%r565, %r564, %r563;
	min.u32 	%r566, %r554, %r565;
	ld.shared.u32 	%r567, [%r62+10752];
	add.s32 	%r568, %r567, %r563;
	min.u32 	%r569, %r557, %r568;
	ld.shared.u32 	%r570, [%r40+168];
	add.s32 	%r571, %r564, %r570;
	min.u32 	%r572, %r560, %r571;
	add.s32 	%r573, %r567, %r570;
	min.u32 	%r574, %r562, %r573;
	ld.shared.u32 	%r575, [%r31+172];
	ld.shared.u32 	%r576, [%r48+11008];
	add.s32 	%r577, %r576, %r575;
	min.u32 	%r578, %r566, %r577;
	ld.shared.u32 	%r579, [%r62+11008];
	add.s32 	%r580, %r579, %r575;
	min.u32 	%r581, %r569, %r580;
	ld.shared.u32 	%r582, [%r40+172];
	add.s32 	%r583, %r576, %r582;
	min.u32 	%r584, %r572, %r583;
	add.s32 	%r585, %r579, %r582;
	min.u32 	%r586, %r574, %r585;
	ld.shared.u32 	%r587, [%r31+176];
	ld.shared.u32 	%r588, [%r48+11264];
	add.s32 	%r589, %r588, %r587;
	min.u32 	%r590, %r578, %r589;
	ld.shared.u32 	%r591, [%r62+11264];
	add.s32 	%r592, %r591, %r587;
	min.u32 	%r593, %r581, %r592;
	ld.shared.u32 	%r594, [%r40+176];
	add.s32 	%r595, %r588, %r594;
	min.u32 	%r596, %r584, %r595;
	add.s32 	%r597, %r591, %r594;
	min.u32 	%r598, %r586, %r597;
	ld.shared.u32 	%r599, [%r31+180];
	ld.shared.u32 	%r600, [%r48+11520];
	add.s32 	%r601, %r600, %r599;
	min.u32 	%r602, %r590, %r601;
	ld.shared.u32 	%r603, [%r62+11520];
	add.s32 	%r604, %r603, %r599;
	min.u32 	%r605, %r593, %r604;
	ld.shared.u32 	%r606, [%r40+180];
	add.s32 	%r607, %r600, %r606;
	min.u32 	%r608, %r596, %r607;
	add.s32 	%r609, %r603, %r606;
	min.u32 	%r610, %r598, %r609;
	ld.shared.u32 	%r611, [%r31+184];
	ld.shared.u32 	%r612, [%r48+11776];
	add.s32 	%r613, %r612, %r611;
	min.u32 	%r614, %r602, %r613;
	ld.shared.u32 	%r615, [%r62+11776];
	add.s32 	%r616, %r615, %r611;
	min.u32 	%r617, %r605, %r616;
	ld.shared.u32 	%r618, [%r40+184];
	add.s32 	%r619, %r612, %r618;
	min.u32 	%r620, %r608, %r619;
	add.s32 	%r621, %r615, %r618;
	min.u32 	%r622, %r610, %r621;
	ld.shared.u32 	%r623, [%r31+188];
	ld.shared.u32 	%r624, [%r48+12032];
	add.s32 	%r625, %r624, %r623;
	min.u32 	%r626, %r614, %r625;
	ld.shared.u32 	%r627, [%r62+12032];
	add.s32 	%r628, %r627, %r623;
	min.u32 	%r629, %r617, %r628;
	ld.shared.u32 	%r630, [%r40+188];
	add.s32 	%r631, %r624, %r630;
	min.u32 	%r632, %r620, %r631;
	add.s32 	%r633, %r627, %r630;
	min.u32 	%r634, %r622, %r633;
	ld.shared.u32 	%r635, [%r31+192];
	ld.shared.u32 	%r636, [%r48+12288];
	add.s32 	%r637, %r636, %r635;
	min.u32 	%r638, %r626, %r637;
	ld.shared.u32 	%r639, [%r62+12288];
	add.s32 	%r640, %r639, %r635;
	min.u32 	%r641, %r629, %r640;
	ld.shared.u32 	%r642, [%r40+192];
	add.s32 	%r643, %r636, %r642;
	min.u32 	%r644, %r632, %r643;
	add.s32 	%r645, %r639, %r642;
	min.u32 	%r646, %r634, %r645;
	ld.shared.u32 	%r647, [%r31+196];
	ld.shared.u32 	%r648, [%r48+12544];
	add.s32 	%r649, %r648, %r647;
	min.u32 	%r650, %r638, %r649;
	ld.shared.u32 	%r651, [%r62+12544];
	add.s32 	%r652, %r651, %r647;
	min.u32 	%r653, %r641, %r652;
	ld.shared.u32 	%r654, [%r40+196];
	add.s32 	%r655, %r648, %r654;
	min.u32 	%r656, %r644, %r655;
	add.s32 	%r657, %r651, %r654;
	min.u32 	%r658, %r646, %r657;
	ld.shared.u32 	%r659, [%r31+200];
	ld.shared.u32 	%r660, [%r48+12800];
	add.s32 	%r661, %r660, %r659;
	min.u32 	%r662, %r650, %r661;
	ld.shared.u32 	%r663, [%r62+12800];
	add.s32 	%r664, %r663, %r659;
	min.u32 	%r665, %r653, %r664;
	ld.shared.u32 	%r666, [%r40+200];
	add.s32 	%r667, %r660, %r666;
	min.u32 	%r668, %r656, %r667;
	add.s32 	%r669, %r663, %r666;
	min.u32 	%r670, %r658, %r669;
	ld.shared.u32 	%r671, [%r31+204];
	ld.shared.u32 	%r672, [%r48+13056];
	add.s32 	%r673, %r672, %r671;
	min.u32 	%r674, %r662, %r673;
	ld.shared.u32 	%r675, [%r62+13056];
	add.s32 	%r676, %r675, %r671;
	min.u32 	%r677, %r665, %r676;
	ld.shared.u32 	%r678, [%r40+204];
	add.s32 	%r679, %r672, %r678;
	min.u32 	%r680, %r668, %r679;
	add.s32 	%r681, %r675, %r678;
	min.u32 	%r682, %r670, %r681;
	ld.shared.u32 	%r683, [%r31+208];
	ld.shared.u32 	%r684, [%r48+13312];
	add.s32 	%r685, %r684, %r683;
	min.u32 	%r686, %r674, %r685;
	ld.shared.u32 	%r687, [%r62+13312];
	add.s32 	%r688, %r687, %r683;
	min.u32 	%r689, %r677, %r688;
	ld.shared.u32 	%r690, [%r40+208];
	add.s32 	%r691, %r684, %r690;
	min.u32 	%r692, %r680, %r691;
	add.s32 	%r693, %r687, %r690;
	min.u32 	%r694, %r682, %r693;
	ld.shared.u32 	%r695, [%r31+212];
	ld.shared.u32 	%r696, [%r48+13568];
	add.s32 	%r697, %r696, %r695;
	min.u32 	%r698, %r686, %r697;
	ld.shared.u32 	%r699, [%r62+13568];
	add.s32 	%r700, %r699, %r695;
	min.u32 	%r701, %r689, %r700;
	ld.shared.u32 	%r702, [%r40+212];
	add.s32 	%r703, %r696, %r702;
	min.u32 	%r704, %r692, %r703;
	add.s32 	%r705, %r699, %r702;
	min.u32 	%r706, %r694, %r705;
	ld.shared.u32 	%r707, [%r31+216];
	ld.shared.u32 	%r708, [%r48+13824];
	add.s32 	%r709, %r708, %r707;
	min.u32 	%r710, %r698, %r709;
	ld.shared.u32 	%r711, [%r62+13824];
	add.s32 	%r712, %r711, %r707;
	min.u32 	%r713, %r701, %r712;
	ld.shared.u32 	%r714, [%r40+216];
	add.s32 	%r715, %r708, %r714;
	min.u32 	%r716, %r704, %r715;
	add.s32 	%r717, %r711, %r714;
	min.u32 	%r718, %r706, %r717;
	ld.shared.u32 	%r719, [%r31+220];
	ld.shared.u32 	%r720, [%r48+14080];
	add.s32 	%r721, %r720, %r719;
	min.u32 	%r722, %r710, %r721;
	ld.shared.u32 	%r723, [%r62+14080];
	add.s32 	%r724, %r723, %r719;
	min.u32 	%r725, %r713, %r724;
	ld.shared.u32 	%r726, [%r40+220];
	add.s32 	%r727, %r720, %r726;
	min.u32 	%r728, %r716, %r727;
	add.s32 	%r729, %r723, %r726;
	min.u32 	%r730, %r718, %r729;
	ld.shared.u32 	%r731, [%r31+224];
	ld.shared.u32 	%r732, [%r48+14336];
	add.s32 	%r733, %r732, %r731;
	min.u32 	%r734, %r722, %r733;
	ld.shared.u32 	%r735, [%r62+14336];
	add.s32 	%r736, %r735, %r731;
	min.u32 	%r737, %r725, %r736;
	ld.shared.u32 	%r738, [%r40+224];
	add.s32 	%r739, %r732, %r738;
	min.u32 	%r740, %r728, %r739;
	add.s32 	%r741, %r735, %r738;
	min.u32 	%r742, %r730, %r741;
	ld.shared.u32 	%r743, [%r31+228];
	ld.shared.u32 	%r744, [%r48+14592];
	add.s32 	%r745, %r744, %r743;
	min.u32 	%r746, %r734, %r745;
	ld.shared.u32 	%r747, [%r62+14592];
	add.s32 	%r748, %r747, %r743;
	min.u32 	%r749, %r737, %r748;
	ld.shared.u32 	%r750, [%r40+228];
	add.s32 	%r751, %r744, %r750;
	min.u32 	%r752, %r740, %r751;
	add.s32 	%r753, %r747, %r750;
	min.u32 	%r754, %r742, %r753;
	ld.shared.u32 	%r755, [%r31+232];
	ld.shared.u32 	%r756, [%r48+14848];
	add.s32 	%r757, %r756, %r755;
	min.u32 	%r758, %r746, %r757;
	ld.shared.u32 	%r759, [%r62+14848];
	add.s32 	%r760, %r759, %r755;
	min.u32 	%r761, %r749, %r760;
	ld.shared.u32 	%r762, [%r40+232];
	add.s32 	%r763, %r756, %r762;
	min.u32 	%r764, %r752, %r763;
	add.s32 	%r765, %r759, %r762;
	min.u32 	%r766, %r754, %r765;
	ld.shared.u32 	%r767, [%r31+236];
	ld.shared.u32 	%r768, [%r48+15104];
	add.s32 	%r769, %r768, %r767;
	min.u32 	%r770, %r758, %r769;
	ld.shared.u32 	%r771, [%r62+15104];
	add.s32 	%r772, %r771, %r767;
	min.u32 	%r773, %r761, %r772;
	ld.shared.u32 	%r774, [%r40+236];
	add.s32 	%r775, %r768, %r774;
	min.u32 	%r776, %r764, %r775;
	add.s32 	%r777, %r771, %r774;
	min.u32 	%r778, %r766, %r777;
	ld.shared.u32 	%r779, [%r31+240];
	ld.shared.u32 	%r780, [%r48+15360];
	add.s32 	%r781, %r780, %r779;
	min.u32 	%r782, %r770, %r781;
	ld.shared.u32 	%r783, [%r62+15360];
	add.s32 	%r784, %r783, %r779;
	min.u32 	%r785, %r773, %r784;
	ld.shared.u32 	%r786, [%r40+240];
	add.s32 	%r787, %r780, %r786;
	min.u32 	%r788, %r776, %r787;
	add.s32 	%r789, %r783, %r786;
	min.u32 	%r790, %r778, %r789;
	ld.shared.u32 	%r791, [%r31+244];
	ld.shared.u32 	%r792, [%r48+15616];
	add.s32 	%r793, %r792, %r791;
	min.u32 	%r794, %r782, %r793;
	ld.shared.u32 	%r795, [%r62+15616];
	add.s32 	%r796, %r795, %r791;
	min.u32 	%r797, %r785, %r796;
	ld.shared.u32 	%r798, [%r40+244];
	add.s32 	%r799, %r792, %r798;
	min.u32 	%r800, %r788, %r799;
	add.s32 	%r801, %r795, %r798;
	min.u32 	%r802, %r790, %r801;
	ld.shared.u32 	%r803, [%r31+248];
	ld.shared.u32 	%r804, [%r48+15872];
	add.s32 	%r805, %r804, %r803;
	min.u32 	%r806, %r794, %r805;
	ld.shared.u32 	%r807, [%r62+15872];
	add.s32 	%r808, %r807, %r803;
	min.u32 	%r809, %r797, %r808;
	ld.shared.u32 	%r810, [%r40+248];
	add.s32 	%r811, %r804, %r810;
	min.u32 	%r812, %r800, %r811;
	add.s32 	%r813, %r807, %r810;
	min.u32 	%r814, %r802, %r813;
	ld.shared.u32 	%r815, [%r31+252];
	ld.shared.u32 	%r816, [%r48+16128];
	add.s32 	%r817, %r816, %r815;
	min.u32 	%r818, %r806, %r817;
	ld.shared.u32 	%r819, [%r62+16128];
	add.s32 	%r820, %r819, %r815;
	min.u32 	%r821, %r809, %r820;
	ld.shared.u32 	%r822, [%r40+252];
	add.s32 	%r823, %r816, %r822;
	min.u32 	%r824, %r812, %r823;
	add.s32 	%r825, %r819, %r822;
	min.u32 	%r826, %r814, %r825;
	st.global.u32 	[%rd4], %r818;
	st.global.u32 	[%rd6], %r821;
	st.global.u32 	[%rd8], %r824;
	st.global.u32 	[%rd9], %r826;
	ret;

}


// ===== COMPILED SASS (sm_100) =====

	.target	sm_100

	.elftype	@"ET_EXEC"


//--------------------- .note.nv.tkinfo           --------------------------
	.section	.note.nv.tkinfo,"",@"SHT_NOTE"
	.sectionflags	@"SHF_NOTE_NV_TKINFO"
	.tkinfo
        /*0018*/ 	.word	0x00000002
        /*0030*/ 	.string	""
        /*0030*/ 	.string	"ptxas"
        /*0030*/ 	.string	"Cuda compilation tools, release 13.0, V13.0.88"
        /*0030*/ 	.string	"Build cuda_13.0.r13.0/compiler.36424714_0"
        /*0030*/ 	.string	"-arch sm_100 -m 64 "



//--------------------- .note.nv.cuinfo           --------------------------
	.section	.note.nv.cuinfo,"",@"SHT_NOTE"
	.sectionflags	@"SHF_NOTE_NV_CUINFO"
        /*0018*/ 	.short	0x0002
        /*001a*/ 	.short	0x0064
        /*001c*/ 	.short	0x0082
	.zero		2


//--------------------- .nv.info                  --------------------------
	.section	.nv.info,"",@"SHT_CUDA_INFO"
	.align	4


	//----- nvinfo : EIATTR_REGCOUNT
	.align		4
        /*0000*/ 	.byte	0x04, 0x2f
        /*0002*/ 	.short	(.L_1 - .L_0)
	.align		4
.L_0:
        /*0004*/ 	.word	index@(_Z15calKernelPhase1Pjiiiii)
        /*0008*/ 	.word	0x0000001a


	//----- nvinfo : EIATTR_FRAME_SIZE
	.align		4
.L_1:
        /*000c*/ 	.byte	0x04, 0x11
        /*000e*/ 	.short	(.L_3 - .L_2)
	.align		4
.L_2:
        /*0010*/ 	.word	index@(_Z15calKernelPhase1Pjiiiii)
        /*0014*/ 	.word	0x00000000


	//----- nvinfo : EIATTR_REGCOUNT
	.align		4
.L_3:
        /*0018*/ 	.byte	0x04, 0x2f
        /*001a*/ 	.short	(.L_5 - .L_4)
	.align		4
.L_4:
        /*001c*/ 	.word	index@(_Z15calKernelPhase2Pjiiiiii)
        /*0020*/ 	.word	0x00000020


	//----- nvinfo : EIATTR_FRAME_SIZE
	.align		4
.L_5:
        /*0024*/ 	.byte	0x04, 0x11
        /*0026*/ 	.short	(.L_7 - .L_6)
	.align		4
.L_6:
        /*0028*/ 	.word	index@(_Z15calKernelPhase2Pjiiiiii)
        /*002c*/ 	.word	0x00000000


	//----- nvinfo : EIATTR_REGCOUNT
	.align		4
.L_7:
        /*0030*/ 	.byte	0x04, 0x2f
        /*0032*/ 	.short	(.L_9 - .L_8)
	.align		4
.L_8:
        /*0034*/ 	.word	index@(_Z15calKernelPhase3Pjiiiii)
        /*0038*/ 	.word	0x00000020


	//----- nvinfo : EIATTR_FRAME_SIZE
	.align		4
.L_9:
        /*003c*/ 	.byte	0x04, 0x11
        /*003e*/ 	.short	(.L_11 - .L_10)
	.align		4
.L_10:
        /*0040*/ 	.word	index@(_Z15calKernelPhase3Pjiiiii)
        /*0044*/ 	.word	0x00000000


	//----- nvinfo : EIATTR_MIN_STACK_SIZE
	.align		4
.L_11:
        /*0048*/ 	.byte	0x04, 0x12
        /*004a*/ 	.short	(.L_13 - .L_12)
	.align		4
.L_12:
        /*004c*/ 	.word	index@(_Z15calKernelPhase3Pjiiiii)
        /*0050*/ 	.word	0x00000000


	//----- nvinfo : EIATTR_MIN_STACK_SIZE
	.align		4
.L_13:
        /*0054*/ 	.byte	0x04, 0x12
        /*0056*/ 	.short	(.L_15 - .L_14)
	.align		4
.L_14:
        /*0058*/ 	.word	index@(_Z15calKernelPhase2Pjiiiiii)
        /*005c*/ 	.word	0x00000000


	//----- nvinfo : EIATTR_MIN_STACK_SIZE
	.align		4
.L_15:
        /*0060*/ 	.byte	0x04, 0x12
        /*0062*/ 	.short	(.L_17 - .L_16)
	.align		4
.L_16:
        /*0064*/ 	.word	index@(_Z15calKernelPhase1Pjiiiii)
        /*0068*/ 	.word	0x00000000
.L_17:


//--------------------- .nv.compat                --------------------------
	.section	.nv.compat,"",@"SHT_CUDA_COMPAT_INFO"
	.align	4
        /*0000*/ 	.byte	0x02, 0x09, 0x00, 0x00, 0x02, 0x02, 0x01, 0x00, 0x02, 0x05, 0x05, 0x00, 0x03, 0x07, 0x01, 0x01
        /*0010*/ 	.byte	0x02, 0x03, 0x00, 0x00, 0x02, 0x06, 0x01, 0x00, 0x04, 0x0b, 0x08, 0x00, 0x09, 0x00, 0x00, 0x00
        /*0020*/ 	.byte	0x00, 0x00, 0x00, 0x00


//--------------------- .nv.info._Z15calKernelPhase3Pjiiiii --------------------------
	.section	.nv.info._Z15calKernelPhase3Pjiiiii,"",@"SHT_CUDA_INFO"
	.sectionflags	@""
	.align	4


	//----- nvinfo : EIATTR_CUDA_API_VERSION
	.align		4
        /*0000*/ 	.byte	0x04, 0x37
        /*0002*/ 	.short	(.L_19 - .L_18)
.L_18:
        /*0004*/ 	.word	0x00000082


	//----- nvinfo : EIATTR_KPARAM_INFO
	.align		4
.L_19:
        /*0008*/ 	.byte	0x04, 0x17
        /*000a*/ 	.short	(.L_21 - .L_20)
.L_20:
        /*000c*/ 	.word	0x00000000
        /*0010*/ 	.short	0x0005
        /*0012*/ 	.short	0x0018
        /*0014*/ 	.byte	0x00, 0xf0, 0x11, 0x00


	//----- nvinfo : EIATTR_KPARAM_INFO
	.align		4
.L_21:
        /*0018*/ 	.byte	0x04, 0x17
        /*001a*/ 	.short	(.L_23 - .L_22)
.L_22:
        /*001c*/ 	.word	0x00000000
        /*0020*/ 	.short	0x0004
        /*0022*/ 	.short	0x0014
        /*0024*/ 	.byte	0x00, 0xf0, 0x11, 0x00


	//----- nvinfo : EIATTR_KPARAM_INFO
	.align		4
.L_23:
        /*0028*/ 	.byte	0x04, 0x17
        /*002a*/ 	.short	(.L_25 - .L_24)
.L_24:
        /*002c*/ 	.word	0x00000000
        /*0030*/ 	.short	0x0003
        /*0032*/ 	.short	0x0010
        /*0034*/ 	.byte	0x00, 0xf0, 0x11, 0x00


	//----- nvinfo : EIATTR_KPARAM_INFO
	.align		4
.L_25:
        /*0038*/ 	.byte	0x04, 0x17
        /*003a*/ 	.short	(.L_27 - .L_26)
.L_26:
        /*003c*/ 	.word	0x00000000
        /*0040*/ 	.short	0x0002
        /*0042*/ 	.short	0x000c
        /*0044*/ 	.byte	0x00, 0xf0, 0x11, 0x00


	//----- nvinfo : EIATTR_KPARAM_INFO
	.align		4
.L_27:
        /*0048*/ 	.byte	0x04, 0x17
        /*004a*/ 	.short	(.L_29 - .L_28)
.L_28:
        /*004c*/ 	.word	0x00000000
        /*0050*/ 	.short	0x0001
        /*0052*/ 	.short	0x0008
        /*0054*/ 	.byte	0x00, 0xf0, 0x11, 0x00


	//----- nvinfo : EIATTR_KPARAM_INFO
	.align		4
.L_29:
        /*0058*/ 	.byte	0x04, 0x17
        /*005a*/ 	.short	(.L_31 - .L_30)
.L_30:
        /*005c*/ 	.word	0x00000000
        /*0060*/ 	.short	0x0000
        /*0062*/ 	.short	0x0000
        /*0064*/ 	.byte	0x00, 0xf5, 0x21, 0x00


	//----- nvinfo : EIATTR_SPARSE_MMA_MASK
	.align		4
.L_31:
        /*0068*/ 	.byte	0x03, 0x50
        /*006a*/ 	.short	0x0000


	//----- nvinfo : EIATTR_MAXREG_COUNT
	.align		4
        /*006c*/ 	.byte	0x03, 0x1b
        /*006e*/ 	.short	0x00ff


	//----- nvinfo : EIATTR_NUM_BARRIERS
	.align		4
        /*0070*/ 	.byte	0x02, 0x4c
        /*0072*/ 	.byte	0x01
	.zero		1


	//----- nvinfo : EIATTR_MERCURY_ISA_VERSION
	.align		4
        /*0074*/ 	.byte	0x03, 0x5f
        /*0076*/ 	.short	0x0101


	//----- nvinfo : EIATTR_VRC_CTA_INIT_COUNT
	.align		4
        /*0078*/ 	.byte	0x02, 0x4a
	.zero		1
	.zero		1


	//----- nvinfo : EIATTR_EXIT_INSTR_OFFSETS
	.align		4
        /*007c*/ 	.byte	0x04, 0x1c
        /*007e*/ 	.short	(.L_33 - .L_32)


	//   ....[0]....
.L_32:
        /*0080*/ 	.word	0x00001ee0


	//----- nvinfo : EIATTR_CBANK_PARAM_SIZE
	.align		4
.L_33:
        /*0084*/ 	.byte	0x03, 0x19
        /*0086*/ 	.short	0x001c


	//----- nvinfo : EIATTR_PARAM_CBANK
	.align		4
        /*0088*/ 	.byte	0x04, 0x0a
        /*008a*/ 	.short	(.L_35 - .L_34)
	.align		4
.L_34:
        /*008c*/ 	.word	index@(.nv.constant0._Z15calKernelPhase3Pjiiiii)
        /*0090*/ 	.short	0x0380
        /*0092*/ 	.short	0x001c


	//----- nvinfo : EIATTR_SW_WAR
	.align		4
.L_35:
        /*0094*/ 	.byte	0x04, 0x36
        /*0096*/ 	.short	(.L_37 - .L_36)
.L_36:
        /*0098*/ 	.word	0x00000008
.L_37:


//--------------------- .nv.info._Z15calKernelPhase2Pjiiiiii --------------------------
	.section	.nv.info._Z15calKernelPhase2Pjiiiiii,"",@"SHT_CUDA_INFO"
	.sectionflags	@""
	.align	4


	//----- nvinfo : EIATTR_CUDA_API_VERSION
	.align		4
        /*0000*/ 	.byte	0x04, 0x37
        /*0002*/ 	.short	(.L_39 - .L_38)
.L_38:
        /*0004*/ 	.word	0x00000082


	//----- nvinfo : EIATTR_KPARAM_INFO
	.align		4
.L_39:
        /*0008*/ 	.byte	0x04, 0x17
        /*000a*/ 	.short	(.L_41 - .L_40)
.L_40:
        /*000c*/ 	.word	0x00000000
        /*0010*/ 	.short	0x0006
        /*0012*/ 	.short	0x001c
        /*0014*/ 	.byte	0x00, 0xf0, 0x11, 0x00


	//----- nvinfo : EIATTR_KPARAM_INFO
	.align		4
.L_41:
        /*0018*/ 	.byte	0x04, 0x17
        /*001a*/ 	.short	(.L_43 - .L_42)
.L_42:
        /*001c*/ 	.word	0x00000000
        /*0020*/ 	.short	0x0005
        /*0022*/ 	.short	0x0018
        /*0024*/ 	.byte	0x00, 0xf0, 0x11, 0x00


	//----- nvinfo : EIATTR_KPARAM_INFO
	.align		4
.L_43:
        /*0028*/ 	.byte	0x04, 0x17
        /*002a*/ 	.short	(.L_45 - .L_44)
.L_44:
        /*002c*/ 	.word	0x00000000
        /*0030*/ 	.short	0x0004
        /*0032*/ 	.short	0x0014
        /*0034*/ 	.byte	0x00, 0xf0, 0x11, 0x00


	//----- nvinfo : EIATTR_KPARAM_INFO
	.align		4
.L_45:
        /*0038*/ 	.byte	0x04, 0x17
        /*003a*/ 	.short	(.L_47 - .L_46)
.L_46:
        /*003c*/ 	.word	0x00000000
        /*0040*/ 	.short	0x0003
        /*0042*/ 	.short	0x0010
        /*0044*/ 	.byte	0x00, 0xf0, 0x11, 0x00


	//----- nvinfo : EIATTR_KPARAM_INFO
	.align		4
.L_47:
        /*0048*/ 	.byte	0x04, 0x17
        /*004a*/ 	.short	(.L_49 - .L_48)
.L_48:
        /*004c*/ 	.word	0x00000000
        /*0050*/ 	.short	0x0002
        /*0052*/ 	.short	0x000c
        /*0054*/ 	.byte	0x00, 0xf0, 0x11, 0x00


	//----- nvinfo : EIATTR_KPARAM_INFO
	.align		4
.L_49:
        /*0058*/ 	.byte	0x04, 0x17
        /*005a*/ 	.short	(.L_51 - .L_50)
.L_50:
        /*005c*/ 	.word	0x00000000
        /*0060*/ 	.short	0x0001
        /*0062*/ 	.short	0x0008
        /*0064*/ 	.byte	0x00, 0xf0, 0x11, 0x00


	//----- nvinfo : EIATTR_KPARAM_INFO
	.align		4
.L_51:
        /*0068*/ 	.byte	0x04, 0x17
        /*006a*/ 	.short	(.L_53 - .L_52)
.L_52:
        /*006c*/ 	.word	0x00000000
        /*0070*/ 	.short	0x0000
        /*0072*/ 	.short	0x0000
        /*0074*/ 	.byte	0x00, 0xf5, 0x21, 0x00


	//----- nvinfo : EIATTR_SPARSE_MMA_MASK
	.align		4
.L_53:
        /*0078*/ 	.byte	0x03, 0x50
        /*007a*/ 	.short	0x0000


	//----- nvinfo : EIATTR_MAXREG_COUNT
	.align		4
        /*007c*/ 	.byte	0x03, 0x1b
        /*007e*/ 	.short	0x00ff


	//----- nvinfo : EIATTR_NUM_BARRIERS
	.align		4
        /*0080*/ 	.byte	0x02, 0x4c
        /*0082*/ 	.byte	0x01
	.zero		1


	//----- nvinfo : EIATTR_MERCURY_ISA_VERSION
	.align		4
        /*0084*/ 	.byte	0x03, 0x5f
        /*0086*/ 	.short	0x0101


	//----- nvinfo : EIATTR_VRC_CTA_INIT_COUNT
	.align		4
        /*0088*/ 	.byte	0x02, 0x4a
	.zero		1
	.zero		1


	//----- nvinfo : EIATTR_EXIT_INSTR_OFFSETS
	.align		4
        /*008c*/ 	.byte	0x04, 0x1c
        /*008e*/ 	.short	(.L_55 - .L_54)


	//   ....[0]....
.L_54:
        /*0090*/ 	.word	0x00003a80


	//----- nvinfo : EIATTR_CBANK_PARAM_SIZE
	.align		4
.L_55:
        /*0094*/ 	.byte	0x03, 0x19
        /*0096*/ 	.short	0x0020


	//----- nvinfo : EIATTR_PARAM_CBANK
	.align		4
        /*0098*/ 	.byte	0x04, 0x0a
        /*009a*/ 	.short	(.L_57 - .L_56)
	.align		4
.L_56:
        /*009c*/ 	.word	index@(.nv.constant0._Z15calKernelPhase2Pjiiiiii)
        /*00a0*/ 	.short	0x0380
        /*00a2*/ 	.short	0x0020


	//----- nvinfo : EIATTR_SW_WAR
	.align		4
.L_57:
        /*00a4*/ 	.byte	0x04, 0x36
        /*00a6*/ 	.short	(.L_59 - .L_58)
.L_58:
        /*00a8*/ 	.word	0x00000008
.L_59:


//--------------------- .nv.info._Z15calKernelPhase1Pjiiiii --------------------------
	.section	.nv.info._Z15calKernelPhase1Pjiiiii,"",@"SHT_CUDA_INFO"
	.sectionflags	@""
	.align	4


	//----- nvinfo : EIATTR_CUDA_API_VERSION
	.align		4
        /*0000*/ 	.byte	0x04, 0x37
        /*0002*/ 	.short	(.L_61 - .L_60)
.L_60:
        /*0004*/ 	.word	0x00000082


	//----- nvinfo : EIATTR_KPARAM_INFO
	.align		4
.L_61:
        /*0008*/ 	.byte	0x04, 0x17
        /*000a*/ 	.short	(.L_63 - .L_62)
.L_62:
        /*000c*/ 	.word	0x00000000
        /*0010*/ 	.short	0x0005
        /*0012*/ 	.short	0x0018
        /*0014*/ 	.byte	0x00, 0xf0, 0x11, 0x00


	//----- nvinfo : EIATTR_KPARAM_INFO
	.align		4
.L_63:
        /*0018*/ 	.byte	0x04, 0x17
        /*001a*/ 	.short	(.L_65 - .L_64)
.L_64:
        /*001c*/ 	.word	0x00000000
        /*0020*/ 	.short	0x0004
        /*0022*/ 	.short	0x0014
        /*0024*/ 	.byte	0x00, 0xf0, 0x11, 0x00


	//----- nvinfo : EIATTR_KPARAM_INFO
	.align		4
.L_65:
        /*0028*/ 	.byte	0x04, 0x17
        /*002a*/ 	.short	(.L_67 - .L_66)
.L_66:
        /*002c*/ 	.word	0x00000000
        /*0030*/ 	.short	0x0003
        /*0032*/ 	.short	0x0010
        /*0034*/ 	.byte	0x00, 0xf0, 0x11, 0x00


	//----- nvinfo : EIATTR_KPARAM_INFO
	.align		4
.L_67:
        /*0038*/ 	.byte	0x04, 0x17
        /*003a*/ 	.short	(.L_69 - .L_68)
.L_68:
        /*003c*/ 	.word	0x00000000
        /*0040*/ 	.short	0x0002
        /*0042*/ 	.short	0x000c
        /*0044*/ 	.byte	0x00, 0xf0, 0x11, 0x00


	//----- nvinfo : EIATTR_KPARAM_INFO
	.align		4
.L_69:
        /*0048*/ 	.byte	0x04, 0x17
        /*004a*/ 	.short	(.L_71 - .L_70)
.L_70:
        /*004c*/ 	.word	0x00000000
        /*0050*/ 	.short	0x0001
        /*0052*/ 	.short	0x0008
        /*0054*/ 	.byte	0x00, 0xf0, 0x11, 0x00


	//----- nvinfo : EIATTR_KPARAM_INFO
	.align		4
.L_71:
        /*0058*/ 	.byte	0x04, 0x17
        /*005a*/ 	.short	(.L_73 - .L_72)
.L_72:
        /*005c*/ 	.word	0x00000000
        /*0060*/ 	.short	0x0000
        /*0062*/ 	.short	0x0000
        /*0064*/ 	.byte	0x00, 0xf5, 0x21, 0x00


	//----- nvinfo : EIATTR_SPARSE_MMA_MASK
	.align		4
.L_73:
        /*0068*/ 	.byte	0x03, 0x50
        /*006a*/ 	.short	0x0000


	//----- nvinfo : EIATTR_MAXREG_COUNT
	.align		4
        /*006c*/ 	.byte	0x03, 0x1b
        /*006e*/ 	.short	0x00ff


	//----- nvinfo : EIATTR_NUM_BARRIERS
	.align		4
        /*0070*/ 	.byte	0x02, 0x4c
        /*0072*/ 	.byte	0x01
	.zero		1


	//----- nvinfo : EIATTR_MERCURY_ISA_VERSION
	.align		4
        /*0074*/ 	.byte	0x03, 0x5f
        /*0076*/ 	.short	0x0101


	//----- nvinfo : EIATTR_VRC_CTA_INIT_COUNT
	.align		4
        /*0078*/ 	.byte	0x02, 0x4a
	.zero		1
	.zero		1


	//----- nvinfo : EIATTR_EXIT_INSTR_OFFSETS
	.align		4
        /*007c*/ 	.byte	0x04, 0x1c
        /*007e*/ 	.short	(.L_75 - .L_74)


	//   ....[0]....
.L_74:
        /*0080*/ 	.word	0x000008b0


	//----- nvinfo : EIATTR_CBANK_PARAM_SIZE
	.align		4
.L_75:
        /*0084*/ 	.byte	0x03, 0x19
        /*0086*/ 	.short	0x001c


	//----- nvinfo : EIATTR_PARAM_CBANK
	.align		4
        /*0088*/ 	.byte	0x04, 0x0a
        /*008a*/ 	.short	(.L_77 - .L_76)
	.align		4
.L_76:
        /*008c*/ 	.word	index@(.nv.constant0._Z15calKernelPhase1Pjiiiii)
        /*0090*/ 	.short	0x0380
        /*0092*/ 	.short	0x001c


	//----- nvinfo : EIATTR_SW_WAR
	.align		4
.L_77:
        /*0094*/ 	.byte	0x04, 0x36
        /*0096*/ 	.short	(.L_79 - .L_78)
.L_78:
        /*0098*/ 	.word	0x00000008
.L_79:


//--------------------- .nv.callgraph             --------------------------
	.section	.nv.callgraph,"",@"SHT_CUDA_CALLGRAPH"
	.align	4
	.sectionentsize	8
	.align		4
        /*0000*/ 	.word	0x00000000
	.align		4
        /*0004*/ 	.word	0xffffffff
	.align		4
        /*0008*/ 	.word	0x00000000
	.align		4
        /*000c*/ 	.word	0xfffffffe
	.align		4
        /*0010*/ 	.word	0x00000000
	.align		4
        /*0014*/ 	.word	0xfffffffd
	.align		4
        /*0018*/ 	.word	0x00000000
	.align		4
        /*001c*/ 	.word	0xfffffffc


//--------------------- .text._Z15calKernelPhase3Pjiiiii --------------------------
	.section	.text._Z15calKernelPhase3Pjiiiii,"ax",@progbits
	.align	128
        .global         _Z15calKernelPhase3Pjiiiii
        .type           _Z15calKernelPhase3Pjiiiii,@function
        .size           _Z15calKernelPhase3Pjiiiii,(.L_x_8 - _Z15calKernelPhase3Pjiiiii)
        .other          _Z15calKernelPhase3Pjiiiii,@"STO_CUDA_ENTRY STV_DEFAULT"
_Z15calKernelPhase3Pjiiiii:
.text._Z15calKernelPhase3Pjiiiii:
[----:B------:R-:W-:Y:S01]  /*0000*/  LDC R1, c[0x0][0x37c] ;  /* 0x0000df00ff017b82 */ /* 0x000fe20000000800 */
[----:B------:R-:W0:Y:S07]  /*0010*/  S2R R5, SR_TID.X ;  /* 0x0000000000057919 */ /* 0x000e2e0000002100 */
[----:B------:R-:W1:Y:S01]  /*0020*/  S2UR UR5, SR_CTAID.Y ;  /* 0x00000000000579c3 */ /* 0x000e620000002600 */
[----:B------:R-:W2:Y:S01]  /*0030*/  LDCU.64 UR8, c[0x0][0x358] ;  /* 0x00006b00ff0877ac */ /* 0x000ea20008000a00 */
[----:B------:R-:W3:Y:S06]  /*0040*/  S2R R7, SR_TID.Y ;  /* 0x0000000000077919 */ /* 0x000eec0000002200 */
[----:B------:R-:W1:Y:S08]  /*0050*/  LDC.64 R8, c[0x0][0x390] ;  /* 0x0000e400ff087b82 */ /* 0x000e700000000a00 */
[----:B------:R-:W4:Y:S08]  /*0060*/  LDC.64 R2, c[0x0][0x388] ;  /* 0x0000e200ff027b82 */ /* 0x000f300000000a00 */
[----:B------:R-:W5:Y:S08]  /*0070*/  S2UR UR4, SR_CTAID.X ;  /* 0x00000000000479c3 */ /* 0x000f700000002500 */
[----:B------:R-:W5:Y:S01]  /*0080*/  LDC R4, c[0x0][0x398] ;  /* 0x0000e600ff047b82 */ /* 0x000f620000000800 */
[----:B-1----:R-:W-:-:S02]  /*0090*/  VIADD R0, R9, UR5 ;  /* 0x0000000509007c36 */ /* 0x002fc40008000000 */
[----:B0-----:R-:W-:Y:S02]  /*00a0*/  IMAD R15, R8, 0x40, R5 ;  /* 0x00000040080f7824 */ /* 0x001fe400078e0205 */
[--C-:B---3--:R-:W-:Y:S02]  /*00b0*/  IMAD R0, R0, 0x40, R7.reuse ;  /* 0x0000004000007824 */ /* 0x108fe400078e0207 */
[----:B------:R-:W-:Y:S01]  /*00c0*/  IMAD R6, R8, 0x40, R7 ;  /* 0x0000004008067824 */ /* 0x000fe200078e0207 */
[----:B------:R-:W0:Y:S01]  /*00d0*/  LDC.64 R22, c[0x0][0x380] ;  /* 0x0000e000ff167b82 */ /* 0x000e220000000a00 */
[C---:B----4-:R-:W-:Y:S02]  /*00e0*/  IMAD R11, R0.reuse, R2, R15 ;  /* 0x00000002000b7224 */ /* 0x050fe400078e020f */
[--C-:B------:R-:W-:Y:S02]  /*00f0*/  IMAD.IADD R19, R0, 0x1, R3.reuse ;  /* 0x0000000100137824 */ /* 0x100fe400078e0203 */
[----:B------:R-:W-:-:S02]  /*0100*/  IMAD.IADD R8, R6, 0x1, R3 ;  /* 0x0000000106087824 */ /* 0x000fc400078e0203 */
[----:B------:R-:W-:Y:S02]  /*0110*/  IMAD R25, R19, R2, R15 ;  /* 0x0000000213197224 */ /* 0x000fe400078e020f */
[----:B-----5:R-:W-:-:S04]  /*0120*/  VIADD R4, R4, UR4 ;  /* 0x0000000404047c36 */ /* 0x020fc80008000000 */
[----:B------:R-:W-:Y:S02]  /*0130*/  IMAD R17, R4, 0x40, R5 ;  /* 0x0000004004117824 */ /* 0x000fe400078e0205 */
[----:B0-----:R-:W-:-:S04]  /*0140*/  IMAD.WIDE R10, R11, 0x4, R22 ;  /* 0x000000040b0a7825 */ /* 0x001fc800078e0216 */
[----:B------:R-:W-:Y:S01]  /*0150*/  IMAD R15, R6, R2, R17 ;  /* 0x00000002060f7224 */ /* 0x000fe200078e0211 */
[----:B--2---:R0:W2:Y:S01]  /*0160*/  LDG.E R9, desc[UR8][R10.64] ;  /* 0x000000080a097981 */ /* 0x0040a2000c1e1900 */
[----:B------:R-:W-:-:S04]  /*0170*/  IMAD.WIDE R24, R25, 0x4, R22 ;  /* 0x0000000419187825 */ /* 0x000fc800078e0216 */
[----:B------:R-:W-:Y:S01]  /*0180*/  IMAD.WIDE R12, R3, 0x4, R10 ;  /* 0x00000004030c7825 */ /* 0x000fe200078e020a */
[----:B------:R-:W3:Y:S03]  /*0190*/  LDG.E R6, desc[UR8][R24.64] ;  /* 0x0000000818067981 */ /* 0x000ee6000c1e1900 */
[----:B------:R-:W-:Y:S01]  /*01a0*/  IMAD R29, R8, R2, R17 ;  /* 0x00000002081d7224 */ /* 0x000fe200078e0211 */
[----:B------:R-:W4:Y:S01]  /*01b0*/  LDG.E R4, desc[UR8][R12.64] ;  /* 0x000000080c047981 */ /* 0x000f22000c1e1900 */
[----:B------:R-:W-:-:S04]  /*01c0*/  IMAD.WIDE R14, R15, 0x4, R22 ;  /* 0x000000040f0e7825 */ /* 0x000fc800078e0216 */
[----:B------:R-:W-:-:S04]  /*01d0*/  IMAD.WIDE R28, R29, 0x4, R22 ;  /* 0x000000041d1c7825 */ /* 0x000fc800078e0216 */
[----:B0-----:R-:W-:-:S04]  /*01e0*/  IMAD.WIDE R10, R3, 0x4, R24 ;  /* 0x00000004030a7825 */ /* 0x001fc800078e0218 */
[C---:B------:R-:W-:Y:S01]  /*01f0*/  IMAD.WIDE R20, R3.reuse, 0x4, R14 ;  /* 0x0000000403147825 */ /* 0x040fe200078e020e */
[----:B------:R0:W5:Y:S04]  /*0200*/  LDG.E R8, desc[UR8][R10.64] ;  /* 0x000000080a087981 */ /* 0x000168000c1e1900 */
[----:B------:R-:W5:Y:S04]  /*0210*/  LDG.E R14, desc[UR8][R14.64] ;  /* 0x000000080e0e7981 */ /* 0x000f68000c1e1900 */
[----:B------:R1:W5:Y:S01]  /*0220*/  LDG.E R18, desc[UR8][R20.64] ;  /* 0x0000000814127981 */ /* 0x000362000c1e1900 */
[----:B0-----:R-:W-:-:S03]  /*0230*/  IMAD.WIDE R10, R3, 0x4, R28 ;  /* 0x00000004030a7825 */ /* 0x001fc600078e021c */
[----:B------:R-:W5:Y:S04]  /*0240*/  LDG.E R28, desc[UR8][R28.64] ;  /* 0x000000081c1c7981 */ /* 0x000f68000c1e1900 */
[----:B------:R0:W5:Y:S01]  /*0250*/  LDG.E R12, desc[UR8][R10.64] ;  /* 0x000000080a0c7981 */ /* 0x000162000c1e1900 */
[-CC-:B------:R-:W-:Y:S02]  /*0260*/  IMAD R27, R0, R2.reuse, R17.reuse ;  /* 0x00000002001b7224 */ /* 0x180fe400078e0211 */
[----:B------:R-:W-:Y:S02]  /*0270*/  IMAD R17, R19, R2, R17 ;  /* 0x0000000213117224 */ /* 0x000fe400078e0211 */
[----:B------:R-:W-:-:S04]  /*0280*/  IMAD.WIDE R26, R27, 0x4, R22 ;  /* 0x000000041b1a7825 */ /* 0x000fc800078e0216 */
[----:B------:R-:W-:Y:S01]  /*0290*/  IMAD.WIDE R22, R17, 0x4, R22 ;  /* 0x0000000411167825 */ /* 0x000fe200078e0216 */
[----:B------:R-:W5:Y:S03]  /*02a0*/  LDG.E R13, desc[UR8][R26.64] ;  /* 0x000000081a0d7981 */ /* 0x000f66000c1e1900 */
[C---:B------:R-:W-:Y:S01]  /*02b0*/  IMAD.WIDE R24, R3.reuse, 0x4, R26 ;  /* 0x0000000403187825 */ /* 0x040fe200078e021a */
[----:B------:R-:W5:Y:S04]  /*02c0*/  LDG.E R17, desc[UR8][R22.64] ;  /* 0x0000000816117981 */ /* 0x000f68000c1e1900 */
[----:B------:R-:W5:Y:S01]  /*02d0*/  LDG.E R15, desc[UR8][R24.64] ;  /* 0x00000008180f7981 */ /* 0x000f62000c1e1900 */
[----:B-1----:R-:W-:-:S05]  /*02e0*/  IMAD.WIDE R20, R3, 0x4, R22 ;  /* 0x0000000403147825 */ /* 0x002fca00078e0216 */
[----:B------:R-:W5:Y:S01]  /*02f0*/  LDG.E R19, desc[UR8][R20.64] ;  /* 0x0000000814137981 */ /* 0x000f62000c1e1900 */
[----:B------:R-:W1:Y:S01]  /*0300*/  S2UR UR5, SR_CgaCtaId ;  /* 0x00000000000579c3 */ /* 0x000e620000008800 */
[----:B------:R-:W-:Y:S02]  /*0310*/  UMOV UR4, 0x400 ;  /* 0x0000040000047882 */ /* 0x000fe40000000000 */
[----:B-1----:R-:W-:Y:S02]  /*0320*/  ULEA UR6, UR5, UR4, 0x18 ;  /* 0x0000000405067291 */ /* 0x002fe4000f8ec0ff */
[----:B------:R-:W-:-:S04]  /*0330*/  UIADD3 UR4, UPT, UPT, UR4, 0x4000, URZ ;  /* 0x0000400004047890 */ /* 0x000fc8000fffe0ff */
[----:B------:R-:W-:Y:S01]  /*0340*/  LEA R16, R7, UR6, 0x8 ;  /* 0x0000000607107c11 */ /* 0x000fe2000f8e40ff */
[----:B------:R-:W-:-:S04]  /*0350*/  ULEA UR4, UR5, UR4, 0x18 ;  /* 0x0000000405047291 */ /* 0x000fc8000f8ec0ff */
[--C-:B0-----:R-:W-:Y:S02]  /*0360*/  IMAD R10, R5, 0x4, R16.reuse ;  /* 0x00000004050a7824 */ /* 0x101fe400078e0210 */
[----:B------:R-:W-:Y:S01]  /*0370*/  IMAD R0, R3, 0x100, R16 ;  /* 0x0000010003007824 */ /* 0x000fe200078e0210 */
[----:B------:R-:W-:Y:S01]  /*0380*/  LEA R2, R5, UR4, 0x2 ;  /* 0x0000000405027c11 */ /* 0x000fe2000f8e10ff */
[----:B------:R-:W-:Y:S02]  /*0390*/  IMAD R11, R3, 0x4, R10 ;  /* 0x00000004030b7824 */ /* 0x000fe400078e020a */
[----:B------:R-:W-:Y:S02]  /*03a0*/  IMAD R5, R5, 0x4, R0 ;  /* 0x0000000405057824 */ /* 0x000fe400078e0200 */
[----:B------:R-:W-:Y:S02]  /*03b0*/  IMAD R29, R7, 0x100, R2 ;  /* 0x00000100071d7824 */ /* 0x000fe400078e0202 */
[C---:B------:R-:W-:Y:S01]  /*03c0*/  IMAD R7, R3.reuse, 0x4, R5 ;  /* 0x0000000403077824 */ /* 0x040fe200078e0205 */
[----:B--2---:R0:W-:Y:S04]  /*03d0*/  STS [R10], R9 ;  /* 0x000000090a007388 */ /* 0x0041e80000000800 */
[----:B----4-:R-:W-:Y:S01]  /*03e0*/  STS [R11], R4 ;  /* 0x000000040b007388 */ /* 0x010fe20000000800 */
[----:B0-----:R-:W-:-:S03]  /*03f0*/  IMAD R9, R3, 0x4, R29 ;  /* 0x0000000403097824 */ /* 0x001fc600078e021d */
[----:B---3--:R0:W-:Y:S02]  /*0400*/  STS [R5], R6 ;  /* 0x0000000605007388 */ /* 0x0081e40000000800 */
[C---:B0-----:R-:W-:Y:S02]  /*0410*/  IMAD R5, R3.reuse, 0x100, R29 ;  /* 0x0000010003057824 */ /* 0x041fe400078e021d */
[----:B-----5:R-:W-:Y:S02]  /*0420*/  STS [R7], R8 ;  /* 0x0000000807007388 */ /* 0x020fe40000000800 */
[C---:B------:R-:W-:Y:S02]  /*0430*/  IMAD R10, R3.reuse, 0x4, R5 ;  /* 0x00000004030a7824 */ /* 0x040fe400078e0205 */
[----:B------:R-:W-:Y:S04]  /*0440*/  STS [R29], R14 ;  /* 0x0000000e1d007388 */ /* 0x000fe80000000800 */
[----:B------:R-:W-:Y:S04]  /*0450*/  STS [R9], R18 ;  /* 0x0000001209007388 */ /* 0x000fe80000000800 */
[----:B------:R-:W-:Y:S04]  /*0460*/  STS [R5], R28 ;  /* 0x0000001c05007388 */ /* 0x000fe80000000800 */
[----:B------:R-:W-:Y:S01]  /*0470*/  STS [R10], R12 ;  /* 0x0000000c0a007388 */ /* 0x000fe20000000800 */
[----:B------:R-:W-:Y:S01]  /*0480*/  BAR.SYNC.DEFER_BLOCKING 0x0 ;  /* 0x0000000000007b1d */ /* 0x000fe20000010000 */
[----:B------:R-:W-:-:S05]  /*0490*/  IMAD R3, R3, 0x4, R2 ;  /* 0x0000000403037824 */ /* 0x000fca00078e0202 */
[----:B------:R-:W-:Y:S04]  /*04a0*/  LDS R12, [R2] ;  /* 0x00000000020c7984 */ /* 0x000fe80000000800 */
[----:B------:R-:W0:Y:S04]  /*04b0*/  LDS.128 R4, [R16] ;  /* 0x0000000010047984 */ /* 0x000e280000000c00 */
[----:B------:R-:W1:Y:S04]  /*04c0*/  LDS.128 R8, [R0] ;  /* 0x0000000000087984 */ /* 0x000e680000000c00 */
[----:B------:R-:W2:Y:S04]  /*04d0*/  LDS R18, [R2+0x100] ;  /* 0x0001000002127984 */ /* 0x000ea80000000800 */
[----:B------:R-:W3:Y:S04]  /*04e0*/  LDS R29, [R3] ;  /* 0x00000000031d7984 */ /* 0x000ee80000000800 */
[----:B------:R-:W4:Y:S01]  /*04f0*/  LDS R14, [R3+0x100] ;  /* 0x00010000030e7984 */ /* 0x000f220000000800 */
[----:B0-----:R-:W-:-:S02]  /*0500*/  VIADDMNMX.U32 R13, R12, R4, R13, PT ;  /* 0x000000040c0d7246 */ /* 0x001fc4000380000d */
[----:B-1----:R-:W-:Y:S02]  /*0510*/  VIADDMNMX.U32 R17, R12, R8, R17, PT ;  /* 0x000000080c117246 */ /* 0x002fe40003800011 */
[----:B------:R-:W-:Y:S01]  /*0520*/  LDS R12, [R2+0x300] ;  /* 0x00030000020c7984 */ /* 0x000fe20000000800 */
[C---:B--2---:R-:W-:Y:S02]  /*0530*/  VIADDMNMX.U32 R13, R18.reuse, R5, R13, PT ;  /* 0x00000005120d7246 */ /* 0x044fe4000380000d */
[----:B------:R-:W-:Y:S02]  /*0540*/  VIADDMNMX.U32 R18, R18, R9, R17, PT ;  /* 0x0000000912127246 */ /* 0x000fe40003800011 */
[----:B---3--:R-:W-:Y:S01]  /*0550*/  VIADDMNMX.U32 R4, R29, R4, R15, PT ;  /* 0x000000041d047246 */ /* 0x008fe2000380000f */
[----:B------:R-:W0:Y:S04]  /*0560*/  LDS R17, [R2+0x200] ;  /* 0x0002000002117984 */ /* 0x000e280000000800 */
[----:B------:R-:W1:Y:S01]  /*0570*/  LDS R15, [R3+0x200] ;  /* 0x00020000030f7984 */ /* 0x000e620000000800 */
[----:B----4-:R-:W-:-:S03]  /*0580*/  VIADDMNMX.U32 R5, R14, R5, R4, PT ;  /* 0x000000050e057246 */ /* 0x010fc60003800004 */
[----:B------:R-:W2:Y:S01]  /*0590*/  LDS R4, [R3+0x300] ;  /* 0x0003000003047984 */ /* 0x000ea20000000800 */
[----:B------:R-:W-:-:S03]  /*05a0*/  VIADDMNMX.U32 R19, R29, R8, R19, PT ;  /* 0x000000081d137246 */ /* 0x000fc60003800013 */
[----:B------:R-:W-:Y:S01]  /*05b0*/  LDS R29, [R3+0x3e00] ;  /* 0x003e0000031d7984 */ /* 0x000fe20000000800 */
[----:B------:R-:W-:Y:S02]  /*05c0*/  VIADDMNMX.U32 R19, R14, R9, R19, PT ;  /* 0x000000090e137246 */ /* 0x000fe40003800013 */
[C---:B0-----:R-:W-:Y:S02]  /*05d0*/  VIADDMNMX.U32 R8, R17.reuse, R6, R13, PT ;  /* 0x0000000611087246 */ /* 0x041fe4000380000d */
[----:B------:R-:W-:Y:S02]  /*05e0*/  VIADDMNMX.U32 R9, R17, R10, R18, PT ;  /* 0x0000000a11097246 */ /* 0x000fe40003800012 */
[C---:B-1----:R-:W-:Y:S01]  /*05f0*/  VIADDMNMX.U32 R6, R15.reuse, R6, R5, PT ;  /* 0x000000060f067246 */ /* 0x042fe20003800005 */
[----:B------:R-:W-:Y:S01]  /*0600*/  LDS R17, [R3+0x400] ;  /* 0x0004000003117984 */ /* 0x000fe20000000800 */
[----:B------:R-:W-:Y:S02]  /*0610*/  VIADDMNMX.U32 R5, R15, R10, R19, PT ;  /* 0x0000000a0f057246 */ /* 0x000fe40003800013 */
[C---:B------:R-:W-:Y:S01]  /*0620*/  VIADDMNMX.U32 R8, R12.reuse, R7, R8, PT ;  /* 0x000000070c087246 */ /* 0x040fe20003800008 */
[----:B------:R-:W-:Y:S01]  /*0630*/  LDS R19, [R2+0x400] ;  /* 0x0004000002137984 */ /* 0x000fe20000000800 */
[----:B------:R-:W-:-:S02]  /*0640*/  VIADDMNMX.U32 R9, R12, R11, R9, PT ;  /* 0x0000000b0c097246 */ /* 0x000fc40003800009 */
[C---:B--2---:R-:W-:Y:S01]  /*0650*/  VIADDMNMX.U32 R10, R4.reuse, R7, R6, PT ;  /* 0x00000007040a7246 */ /* 0x044fe20003800006 */
[----:B------:R-:W0:Y:S01]  /*0660*/  LDS.128 R12, [R16+0x10] ;  /* 0x00001000100c7984 */ /* 0x000e220000000c00 */
[----:B------:R-:W-:-:S03]  /*0670*/  VIADDMNMX.U32 R11, R4, R11, R5, PT ;  /* 0x0000000b040b7246 */ /* 0x000fc60003800005 */
[----:B------:R-:W1:Y:S04]  /*0680*/  LDS.128 R4, [R0+0x10] ;  /* 0x0000100000047984 */ /* 0x000e680000000c00 */
[----:B------:R-:W2:Y:S01]  /*0690*/  LDS R18, [R2+0x500] ;  /* 0x0005000002127984 */ /* 0x000ea20000000800 */
[-C--:B0-----:R-:W-:Y:S02]  /*06a0*/  VIADDMNMX.U32 R8, R19, R12.reuse, R8, PT ;  /* 0x0000000c13087246 */ /* 0x081fe40003800008 */
[----:B------:R-:W-:Y:S02]  /*06b0*/  VIADDMNMX.U32 R12, R17, R12, R10, PT ;  /* 0x0000000c110c7246 */ /* 0x000fe4000380000a */
[-C--:B-1----:R-:W-:Y:S01]  /*06c0*/  VIADDMNMX.U32 R19, R19, R4.reuse, R9, PT ;  /* 0x0000000413137246 */ /* 0x082fe20003800009 */
[----:B------:R-:W0:Y:S01]  /*06d0*/  LDS R10, [R3+0x500] ;  /* 0x00050000030a7984 */ /* 0x000e220000000800 */
[----:B------:R-:W-:-:S02]  /*06e0*/  VIADDMNMX.U32 R11, R17, R4, R11, PT ;  /* 0x00000004110b7246 */ /* 0x000fc4000380000b */
[C---:B--2---:R-:W-:Y:S01]  /*06f0*/  VIADDMNMX.U32 R9, R18.reuse, R13, R8, PT ;  /* 0x0000000d12097246 */ /* 0x044fe20003800008 */
[----:B------:R-:W1:Y:S01]  /*0700*/  LDS R17, [R3+0x600] ;  /* 0x0006000003117984 */ /* 0x000e620000000800 */
[----:B------:R-:W-:-:S03]  /*0710*/  VIADDMNMX.U32 R18, R18, R5, R19, PT ;  /* 0x0000000512127246 */ /* 0x000fc60003800013 */
[----:B------:R-:W2:Y:S04]  /*0720*/  LDS R19, [R2+0x600] ;  /* 0x0006000002137984 */ /* 0x000ea80000000800 */
[----:B------:R-:W3:Y:S04]  /*0730*/  LDS R8, [R2+0x700] ;  /* 0x0007000002087984 */ /* 0x000ee80000000800 */
[----:B------:R-:W4:Y:S01]  /*0740*/  LDS R4, [R3+0x700] ;  /* 0x0007000003047984 */ /* 0x000f220000000800 */
[C---:B0-----:R-:W-:Y:S02]  /*0750*/  VIADDMNMX.U32 R11, R10.reuse, R5, R11, PT ;  /* 0x000000050a0b7246 */ /* 0x041fe4000380000b */
[----:B------:R-:W-:-:S02]  /*0760*/  VIADDMNMX.U32 R12, R10, R13, R12, PT ;  /* 0x0000000d0a0c7246 */ /* 0x000fc4000380000c */
[C---:B-1----:R-:W-:Y:S02]  /*0770*/  VIADDMNMX.U32 R11, R17.reuse, R6, R11, PT ;  /* 0x00000006110b7246 */ /* 0x042fe4000380000b */
[-C--:B------:R-:W-:Y:S02]  /*0780*/  VIADDMNMX.U32 R12, R17, R14.reuse, R12, PT ;  /* 0x0000000e110c7246 */ /* 0x080fe4000380000c */
[C---:B--2---:R-:W-:Y:S01]  /*0790*/  VIADDMNMX.U32 R9, R19.reuse, R14, R9, PT ;  /* 0x0000000e13097246 */ /* 0x044fe20003800009 */
[----:B------:R-:W-:Y:S01]  /*07a0*/  LDS R17, [R3+0x800] ;  /* 0x0008000003117984 */ /* 0x000fe20000000800 */
[----:B------:R-:W-:Y:S02]  /*07b0*/  VIADDMNMX.U32 R5, R19, R6, R18, PT ;  /* 0x0000000613057246 */ /* 0x000fe40003800012 */
[C---:B---3--:R-:W-:Y:S01]  /*07c0*/  VIADDMNMX.U32 R19, R8.reuse, R15, R9, PT ;  /* 0x0000000f08137246 */ /* 0x048fe20003800009 */
[----:B------:R-:W-:Y:S01]  /*07d0*/  LDS R18, [R2+0x800] ;  /* 0x0008000002127984 */ /* 0x000fe20000000800 */
[----:B------:R-:W-:-:S02]  /*07e0*/  VIADDMNMX.U32 R5, R8, R7, R5, PT ;  /* 0x0000000708057246 */ /* 0x000fc40003800005 */
[C---:B----4-:R-:W-:Y:S02]  /*07f0*/  VIADDMNMX.U32 R7, R4.reuse, R7, R11, PT ;  /* 0x0000000704077246 */ /* 0x050fe4000380000b */
[----:B------:R-:W-:Y:S01]  /*0800*/  VIADDMNMX.U32 R6, R4, R15, R12, PT ;  /* 0x0000000f04067246 */ /* 0x000fe2000380000c */
[----:B------:R-:W0:Y:S04]  /*0810*/  LDS.128 R8, [R16+0x20] ;  /* 0x0000200010087984 */ /* 0x000e280000000c00 */
[----:B------:R-:W1:Y:S01]  /*0820*/  LDS.128 R12, [R0+0x20] ;  /* 0x00002000000c7984 */ /* 0x000e620000000c00 */
[-C--:B0-----:R-:W-:Y:S02]  /*0830*/  VIADDMNMX.U32 R4, R18, R8.reuse, R19, PT ;  /* 0x0000000812047246 */ /* 0x081fe40003800013 */
[----:B------:R-:W-:-:S02]  /*0840*/  VIADDMNMX.U32 R8, R17, R8, R6, PT ;  /* 0x0000000811087246 */ /* 0x000fc40003800006 */
[-C--:B-1----:R-:W-:Y:S01]  /*0850*/  VIADDMNMX.U32 R19, R18, R12.reuse, R5, PT ;  /* 0x0000000c12137246 */ /* 0x082fe20003800005 */
[----:B------:R-:W-:Y:S04]  /*0860*/  LDS R6, [R3+0x900] ;  /* 0x0009000003067984 */ /* 0x000fe80000000800 */
[----:B------:R-:W0:Y:S01]  /*0870*/  LDS R18, [R2+0x900] ;  /* 0x0009000002127984 */ /* 0x000e220000000800 */
[----:B------:R-:W-:-:S03]  /*0880*/  VIADDMNMX.U32 R17, R17, R12, R7, PT ;  /* 0x0000000c11117246 */ /* 0x000fc60003800007 */
[----:B------:R-:W1:Y:S04]  /*0890*/  LDS R7, [R2+0xa00] ;  /* 0x000a000002077984 */ /* 0x000e680000000800 */
[----:B------:R-:W2:Y:S04]  /*08a0*/  LDS R5, [R3+0xa00] ;  /* 0x000a000003057984 */ /* 0x000ea80000000800 */
[----:B------:R-:W3:Y:S01]  /*08b0*/  LDS R12, [R2+0xb00] ;  /* 0x000b0000020c7984 */ /* 0x000ee20000000800 */
[C---:B0-----:R-:W-:Y:S02]  /*08c0*/  VIADDMNMX.U32 R4, R18.reuse, R9, R4, PT ;  /* 0x0000000912047246 */ /* 0x041fe40003800004 */
[----:B------:R-:W-:-:S02]  /*08d0*/  VIADDMNMX.U32 R18, R18, R13, R19, PT ;  /* 0x0000000d12127246 */ /* 0x000fc40003800013 */
[C---:B------:R-:W-:Y:S02]  /*08e0*/  VIADDMNMX.U32 R19, R6.reuse, R9, R8, PT ;  /* 0x0000000906137246 */ /* 0x040fe40003800008 */
[----:B------:R-:W0:Y:S01]  /*08f0*/  LDS R8, [R3+0xb00] ;  /* 0x000b000003087984 */ /* 0x000e220000000800 */
[----:B------:R-:W-:Y:S02]  /*0900*/  VIADDMNMX.U32 R17, R6, R13, R17, PT ;  /* 0x0000000d06117246 */ /* 0x000fe40003800011 */
[-C--:B-1----:R-:W-:Y:S01]  /*0910*/  VIADDMNMX.U32 R9, R7, R10.reuse, R4, PT ;  /* 0x0000000a07097246 */ /* 0x082fe20003800004 */
[----:B------:R-:W-:Y:S01]  /*0920*/  LDS R13, [R2+0xc00] ;  /* 0x000c0000020d7984 */ /* 0x000fe20000000800 */
[----:B--2---:R-:W-:Y:S02]  /*0930*/  VIADDMNMX.U32 R10, R5, R10, R19, PT ;  /* 0x0000000a050a7246 */ /* 0x004fe40003800013 */
[-C--:B------:R-:W-:Y:S02]  /*0940*/  VIADDMNMX.U32 R18, R7, R14.reuse, R18, PT ;  /* 0x0000000e07127246 */ /* 0x080fe40003800012 */
[----:B------:R-:W-:-:S02]  /*0950*/  VIADDMNMX.U32 R19, R5, R14, R17, PT ;  /* 0x0000000e05137246 */ /* 0x000fc40003800011 */
[----:B------:R-:W1:Y:S04]  /*0960*/  LDS.128 R4, [R16+0x30] ;  /* 0x0000300010047984 */ /* 0x000e680000000c00 */
[----:B------:R-:W2:Y:S01]  /*0970*/  LDS R17, [R3+0xc00] ;  /* 0x000c000003117984 */ /* 0x000ea20000000800 */
[C---:B---3--:R-:W-:Y:S02]  /*0980*/  VIADDMNMX.U32 R14, R12.reuse, R11, R9, PT ;  /* 0x0000000b0c0e7246 */ /* 0x048fe40003800009 */
[----:B------:R-:W-:Y:S02]  /*0990*/  VIADDMNMX.U32 R12, R12, R15, R18, PT ;  /* 0x0000000f0c0c7246 */ /* 0x000fe40003800012 */
[C---:B0-----:R-:W-:Y:S02]  /*09a0*/  VIADDMNMX.U32 R18, R8.reuse, R11, R10, PT ;  /* 0x0000000b08127246 */ /* 0x041fe4000380000a */
[----:B------:R-:W-:-:S02]  /*09b0*/  VIADDMNMX.U32 R15, R8, R15, R19, PT ;  /* 0x0000000f080f7246 */ /* 0x000fc40003800013 */
[----:B------:R-:W0:Y:S01]  /*09c0*/  LDS.128 R8, [R0+0x30] ;  /* 0x0000300000087984 */ /* 0x000e220000000c00 */
[-C--:B-1----:R-:W-:Y:S02]  /*09d0*/  VIADDMNMX.U32 R14, R13, R4.reuse, R14, PT ;  /* 0x000000040d0e7246 */ /* 0x082fe4000380000e */
[----:B--2---:R-:W-:Y:S02]  /*09e0*/  VIADDMNMX.U32 R4, R17, R4, R18, PT ;  /* 0x0000000411047246 */ /* 0x004fe40003800012 */
[----:B------:R-:W1:Y:S01]  /*09f0*/  LDS R18, [R2+0xd00] ;  /* 0x000d000002127984 */ /* 0x000e620000000800 */
[----:B0-----:R-:W-:-:S03]  /*0a00*/  VIADDMNMX.U32 R19, R13, R8, R12, PT ;  /* 0x000000080d137246 */ /* 0x001fc6000380000c */
[----:B------:R-:W0:Y:S01]  /*0a10*/  LDS R12, [R3+0xd00] ;  /* 0x000d0000030c7984 */ /* 0x000e220000000800 */
[----:B------:R-:W-:-:S03]  /*0a20*/  VIADDMNMX.U32 R15, R17, R8, R15, PT ;  /* 0x00000008110f7246 */ /* 0x000fc6000380000f */
[----:B------:R-:W-:Y:S01]  /*0a30*/  LDS R17, [R3+0xe00] ;  /* 0x000e000003117984 */ /* 0x000fe20000000800 */
[C---:B-1----:R-:W-:Y:S02]  /*0a40*/  VIADDMNMX.U32 R13, R18.reuse, R5, R14, PT ;  /* 0x00000005120d7246 */ /* 0x042fe4000380000e */
[----:B------:R-:W-:Y:S01]  /*0a50*/  VIADDMNMX.U32 R18, R18, R9, R19, PT ;  /* 0x0000000912127246 */ /* 0x000fe20003800013 */
[----:B------:R-:W-:Y:S04]  /*0a60*/  LDS R14, [R2+0xf00] ;  /* 0x000f0000020e7984 */ /* 0x000fe80000000800 */
[----:B------:R-:W1:Y:S01]  /*0a70*/  LDS R19, [R2+0xe00] ;  /* 0x000e000002137984 */ /* 0x000e620000000800 */
[----:B0-----:R-:W-:-:S03]  /*0a80*/  VIADDMNMX.U32 R5, R12, R5, R4, PT ;  /* 0x000000050c057246 */ /* 0x001fc60003800004 */
[----:B------:R-:W0:Y:S01]  /*0a90*/  LDS R4, [R3+0xf00] ;  /* 0x000f000003047984 */ /* 0x000e220000000800 */
[----:B------:R-:W-:Y:S02]  /*0aa0*/  VIADDMNMX.U32 R15, R12, R9, R15, PT ;  /* 0x000000090c0f7246 */ /* 0x000fe4000380000f */
[-C--:B-1----:R-:W-:Y:S02]  /*0ab0*/  VIADDMNMX.U32 R8, R19, R6.reuse, R13, PT ;  /* 0x0000000613087246 */ /* 0x082fe4000380000d */
[----:B------:R-:W-:Y:S02]  /*0ac0*/  VIADDMNMX.U32 R6, R17, R6, R5, PT ;  /* 0x0000000611067246 */ /* 0x000fe40003800005 */
[-C--:B------:R-:W-:Y:S02]  /*0ad0*/  VIADDMNMX.U32 R9, R19, R10.reuse, R18, PT ;  /* 0x0000000a13097246 */ /* 0x080fe40003800012 */
[----:B------:R-:W-:Y:S01]  /*0ae0*/  VIADDMNMX.U32 R5, R17, R10, R15, PT ;  /* 0x0000000a11057246 */ /* 0x000fe2000380000f */
[----:B------:R-:W-:Y:S01]  /*0af0*/  LDS R19, [R2+0x1000] ;  /* 0x0010000002137984 */ /* 0x000fe20000000800 */
[----:B------:R-:W-:-:S02]  /*0b00*/  VIADDMNMX.U32 R8, R14, R7, R8, PT ;  /* 0x000000070e087246 */ /* 0x000fc40003800008 */
[----:B------:R-:W-:Y:S01]  /*0b10*/  VIADDMNMX.U32 R9, R14, R11, R9, PT ;  /* 0x0000000b0e097246 */ /* 0x000fe20003800009 */
[----:B------:R-:W-:Y:S04]  /*0b20*/  LDS R17, [R3+0x1000] ;  /* 0x0010000003117984 */ /* 0x000fe80000000800 */
[----:B------:R-:W1:Y:S04]  /*0b30*/  LDS.128 R12, [R16+0x40] ;  /* 0x00004000100c7984 */ /* 0x000e680000000c00 */
[----:B------:R-:W-:Y:S01]  /*0b40*/  LDS R18, [R2+0x1100] ;  /* 0x0011000002127984 */ /* 0x000fe20000000800 */
[----:B0-----:R-:W-:-:S02]  /*0b50*/  VIADDMNMX.U32 R10, R4, R7, R6, PT ;  /* 0x00000007040a7246 */ /* 0x001fc40003800006 */
[----:B------:R-:W-:Y:S02]  /*0b60*/  VIADDMNMX.U32 R11, R4, R11, R5, PT ;  /* 0x0000000b040b7246 */ /* 0x000fe40003800005 */
[----:B------:R-:W0:Y:S01]  /*0b70*/  LDS.128 R4, [R0+0x40] ;  /* 0x0000400000047984 */ /* 0x000e220000000c00 */
[-C--:B-1----:R-:W-:Y:S02]  /*0b80*/  VIADDMNMX.U32 R8, R19, R12.reuse, R8, PT ;  /* 0x0000000c13087246 */ /* 0x082fe40003800008 */
[----:B------:R-:W-:Y:S02]  /*0b90*/  VIADDMNMX.U32 R12, R17, R12, R10, PT ;  /* 0x0000000c110c7246 */ /* 0x000fe4000380000a */
[----:B------:R-:W1:Y:S01]  /*0ba0*/  LDS R10, [R3+0x1100] ;  /* 0x00110000030a7984 */ /* 0x000e620000000800 */
[----:B0-----:R-:W-:Y:S02]  /*0bb0*/  VIADDMNMX.U32 R19, R19, R4, R9, PT ;  /* 0x0000000413137246 */ /* 0x001fe40003800009 */
[----:B------:R-:W-:-:S02]  /*0bc0*/  VIADDMNMX.U32 R9, R18, R13, R8, PT ;  /* 0x0000000d12097246 */ /* 0x000fc40003800008 */
[----:B------:R-:W-:Y:S01]  /*0bd0*/  VIADDMNMX.U32 R11, R17, R4, R11, PT ;  /* 0x00000004110b7246 */ /* 0x000fe2000380000b */
[----:B------:R-:W-:Y:S01]  /*0be0*/  LDS R8, [R2+0x1300] ;  /* 0x0013000002087984 */ /* 0x000fe20000000800 */
[----:B------:R-:W-:-:S03]  /*0bf0*/  VIADDMNMX.U32 R18, R18, R5, R19, PT ;  /* 0x0000000512127246 */ /* 0x000fc60003800013 */
[----:B------:R-:W0:Y:S04]  /*0c00*/  LDS R19, [R2+0x1200] ;  /* 0x0012000002137984 */ /* 0x000e280000000800 */
[----:B------:R-:W2:Y:S04]  /*0c10*/  LDS R17, [R3+0x1200] ;  /* 0x0012000003117984 */ /* 0x000ea80000000800 */
[----:B------:R-:W3:Y:S01]  /*0c20*/  LDS R4, [R3+0x1300] ;  /* 0x0013000003047984 */ /* 0x000ee20000000800 */
[C---:B-1----:R-:W-:Y:S02]  /*0c30*/  VIADDMNMX.U32 R11, R10.reuse, R5, R11, PT ;  /* 0x000000050a0b7246 */ /* 0x042fe4000380000b */
[----:B------:R-:W-:-:S02]  /*0c40*/  VIADDMNMX.U32 R12, R10, R13, R12, PT ;  /* 0x0000000d0a0c7246 */ /* 0x000fc4000380000c */
[C---:B0-----:R-:W-:Y:S02]  /*0c50*/  VIADDMNMX.U32 R9, R19.reuse, R14, R9, PT ;  /* 0x0000000e13097246 */ /* 0x041fe40003800009 */
[-C--:B------:R-:W-:Y:S02]  /*0c60*/  VIADDMNMX.U32 R5, R19, R6.reuse, R18, PT ;  /* 0x0000000613057246 */ /* 0x080fe40003800012 */
[C---:B--2---:R-:W-:Y:S01]  /*0c70*/  VIADDMNMX.U32 R11, R17.reuse, R6, R11, PT ;  /* 0x00000006110b7246 */ /* 0x044fe2000380000b */
[----:B------:R-:W-:Y:S01]  /*0c80*/  LDS R18, [R2+0x1400] ;  /* 0x0014000002127984 */ /* 0x000fe20000000800 */
[----:B------:R-:W-:Y:S02]  /*0c90*/  VIADDMNMX.U32 R12, R17, R14, R12, PT ;  /* 0x0000000e110c7246 */ /* 0x000fe4000380000c */
[C---:B------:R-:W-:Y:S01]  /*0ca0*/  VIADDMNMX.U32 R5, R8.reuse, R7, R5, PT ;  /* 0x0000000708057246 */ /* 0x040fe20003800005 */
[----:B------:R-:W-:Y:S01]  /*0cb0*/  LDS R17, [R3+0x1400] ;  /* 0x0014000003117984 */ /* 0x000fe20000000800 */
[----:B------:R-:W-:-:S02]  /*0cc0*/  VIADDMNMX.U32 R19, R8, R15, R9, PT ;  /* 0x0000000f08137246 */ /* 0x000fc40003800009 */
[C---:B---3--:R-:W-:Y:S02]  /*0cd0*/  VIADDMNMX.U32 R7, R4.reuse, R7, R11, PT ;  /* 0x0000000704077246 */ /* 0x048fe4000380000b */
        /* <DEDUP_REMOVED lines=226> */
[----:B------:R-:W-:Y:S02]  /*1b00*/  VIADDMNMX.U32 R13, R19, R6, R18, PT ;  /* 0x00000006130d7246 */ /* 0x000fe40003800012 */
[C---:B--2---:R-:W-:Y:S01]  /*1b10*/  VIADDMNMX.U32 R14, R17.reuse, R14, R12, PT ;  /* 0x0000000e110e7246 */ /* 0x044fe2000380000c */
[----:B------:R-:W-:Y:S01]  /*1b20*/  LDS R18, [R2+0x3800] ;  /* 0x0038000002127984 */ /* 0x000fe20000000800 */
[----:B------:R-:W-:Y:S02]  /*1b30*/  VIADDMNMX.U32 R11, R17, R6, R11, PT ;  /* 0x00000006110b7246 */ /* 0x000fe4000380000b */
[-C--:B------:R-:W-:Y:S01]  /*1b40*/  VIADDMNMX.U32 R19, R8, R15.reuse, R9, PT ;  /* 0x0000000f08137246 */ /* 0x080fe20003800009 */
[----:B------:R-:W-:Y:S01]  /*1b50*/  LDS R17, [R3+0x3800] ;  /* 0x0038000003117984 */ /* 0x000fe20000000800 */
[----:B---3--:R-:W-:-:S02]  /*1b60*/  VIADDMNMX.U32 R14, R4, R15, R14, PT ;  /* 0x0000000f040e7246 */ /* 0x008fc4000380000e */
[-C--:B------:R-:W-:Y:S02]  /*1b70*/  VIADDMNMX.U32 R13, R8, R7.reuse, R13, PT ;  /* 0x00000007080d7246 */ /* 0x080fe4000380000d */
[----:B------:R-:W-:Y:S02]  /*1b80*/  VIADDMNMX.U32 R15, R4, R7, R11, PT ;  /* 0x00000007040f7246 */ /* 0x000fe4000380000b */
        /* <DEDUP_REMOVED lines=11> */
[-C--:B0-----:R-:W-:Y:S02]  /*1c40*/  VIADDMNMX.U32 R12, R18, R9.reuse, R12, PT ;  /* 0x00000009120c7246 */ /* 0x081fe4000380000c */
[----:B------:R-:W-:-:S02]  /*1c50*/  VIADDMNMX.U32 R9, R14, R9, R8, PT ;  /* 0x000000090e097246 */ /* 0x000fc40003800008 */
[----:B------:R-:W0:Y:S01]  /*1c60*/  LDS R8, [R2+0x3b00] ;  /* 0x003b000002087984 */ /* 0x000e220000000800 */
[-C--:B------:R-:W-:Y:S02]  /*1c70*/  VIADDMNMX.U32 R19, R18, R5.reuse, R19, PT ;  /* 0x0000000512137246 */ /* 0x080fe40003800013 */
[----:B------:R-:W-:Y:S02]  /*1c80*/  VIADDMNMX.U32 R17, R14, R5, R17, PT ;  /* 0x000000050e117246 */ /* 0x000fe40003800011 */
[C---:B-1----:R-:W-:Y:S02]  /*1c90*/  VIADDMNMX.U32 R12, R15.reuse, R10, R12, PT ;  /* 0x0000000a0f0c7246 */ /* 0x042fe4000380000c */
[----:B------:R-:W-:Y:S02]  /*1ca0*/  VIADDMNMX.U32 R5, R15, R6, R19, PT ;  /* 0x000000060f057246 */ /* 0x000fe40003800013 */
[C---:B--2---:R-:W-:Y:S02]  /*1cb0*/  VIADDMNMX.U32 R10, R13.reuse, R10, R9, PT ;  /* 0x0000000a0d0a7246 */ /* 0x044fe40003800009 */
[----:B------:R-:W-:Y:S01]  /*1cc0*/  VIADDMNMX.U32 R6, R13, R6, R17, PT ;  /* 0x000000060d067246 */ /* 0x000fe20003800011 */
[----:B------:R-:W-:Y:S04]  /*1cd0*/  LDS R9, [R2+0x3c00] ;  /* 0x003c000002097984 */ /* 0x000fe80000000800 */
[----:B------:R-:W1:Y:S01]  /*1ce0*/  LDS.128 R16, [R16+0xf0] ;  /* 0x0000f00010107984 */ /* 0x000e620000000c00 */
[----:B---3--:R-:W-:-:S03]  /*1cf0*/  VIADDMNMX.U32 R15, R4, R11, R10, PT ;  /* 0x0000000b040f7246 */ /* 0x008fc6000380000a */
[----:B------:R-:W2:Y:S04]  /*1d00*/  LDS R13, [R3+0x3c00] ;  /* 0x003c0000030d7984 */ /* 0x000ea80000000800 */
[----:B------:R-:W3:Y:S01]  /*1d10*/  LDS R10, [R2+0x3d00] ;  /* 0x003d0000020a7984 */ /* 0x000ee20000000800 */
[----:B0-----:R-:W-:-:S03]  /*1d20*/  VIADDMNMX.U32 R14, R8, R11, R12, PT ;  /* 0x0000000b080e7246 */ /* 0x001fc6000380000c */
[----:B------:R-:W0:Y:S01]  /*1d30*/  LDS R12, [R3+0x3d00] ;  /* 0x003d0000030c7984 */ /* 0x000e220000000800 */
[-C--:B------:R-:W-:Y:S02]  /*1d40*/  VIADDMNMX.U32 R8, R8, R7.reuse, R5, PT ;  /* 0x0000000708087246 */ /* 0x080fe40003800005 */
[----:B------:R-:W-:Y:S02]  /*1d50*/  VIADDMNMX.U32 R11, R4, R7, R6, PT ;  /* 0x00000007040b7246 */ /* 0x000fe40003800006 */
[----:B------:R-:W4:Y:S01]  /*1d60*/  LDS.128 R4, [R0+0xf0] ;  /* 0x0000f00000047984 */ /* 0x000f220000000c00 */
[-C--:B-1----:R-:W-:Y:S02]  /*1d70*/  VIADDMNMX.U32 R14, R9, R16.reuse, R14, PT ;  /* 0x00000010090e7246 */ /* 0x082fe4000380000e */
[----:B--2---:R-:W-:Y:S02]  /*1d80*/  VIADDMNMX.U32 R28, R13, R16, R15, PT ;  /* 0x000000100d1c7246 */ /* 0x004fe4000380000f */
[----:B------:R-:W-:Y:S01]  /*1d90*/  LDS R16, [R2+0x3f00] ;  /* 0x003f000002107984 */ /* 0x000fe20000000800 */
[----:B---3--:R-:W-:-:S03]  /*1da0*/  VIADDMNMX.U32 R15, R10, R17, R14, PT ;  /* 0x000000110a0f7246 */ /* 0x008fc6000380000e */
[----:B------:R-:W1:Y:S01]  /*1db0*/  LDS R14, [R2+0x3e00] ;  /* 0x003e0000020e7984 */ /* 0x000e620000000800 */
[----:B0-----:R-:W-:-:S03]  /*1dc0*/  VIADDMNMX.U32 R17, R12, R17, R28, PT ;  /* 0x000000110c117246 */ /* 0x001fc6000380001c */
[----:B------:R-:W0:Y:S01]  /*1dd0*/  LDS R28, [R3+0x3f00] ;  /* 0x003f0000031c7984 */ /* 0x000e220000000800 */
[-C--:B----4-:R-:W-:Y:S02]  /*1de0*/  VIADDMNMX.U32 R8, R9, R4.reuse, R8, PT ;  /* 0x0000000409087246 */ /* 0x090fe40003800008 */
[----:B------:R-:W-:Y:S02]  /*1df0*/  VIADDMNMX.U32 R11, R13, R4, R11, PT ;  /* 0x000000040d0b7246 */ /* 0x000fe4000380000b */
[-C--:B------:R-:W-:Y:S02]  /*1e00*/  VIADDMNMX.U32 R9, R10, R5.reuse, R8, PT ;  /* 0x000000050a097246 */ /* 0x080fe40003800008 */
[----:B------:R-:W-:Y:S02]  /*1e10*/  VIADDMNMX.U32 R11, R12, R5, R11, PT ;  /* 0x000000050c0b7246 */ /* 0x000fe4000380000b */
[C---:B------:R-:W-:Y:S02]  /*1e20*/  VIADDMNMX.U32 R17, R29.reuse, R18, R17, PT ;  /* 0x000000121d117246 */ /* 0x040fe40003800011 */
[----:B------:R-:W-:-:S02]  /*1e30*/  VIADDMNMX.U32 R11, R29, R6, R11, PT ;  /* 0x000000061d0b7246 */ /* 0x000fc4000380000b */
[C---:B-1----:R-:W-:Y:S02]  /*1e40*/  VIADDMNMX.U32 R15, R14.reuse, R18, R15, PT ;  /* 0x000000120e0f7246 */ /* 0x042fe4000380000f */
[----:B------:R-:W-:Y:S02]  /*1e50*/  VIADDMNMX.U32 R9, R14, R6, R9, PT ;  /* 0x000000060e097246 */ /* 0x000fe40003800009 */
[C---:B------:R-:W-:Y:S02]  /*1e60*/  VIADDMNMX.U32 R15, R16.reuse, R19, R15, PT ;  /* 0x00000013100f7246 */ /* 0x040fe4000380000f */
[----:B------:R-:W-:-:S03]  /*1e70*/  VIADDMNMX.U32 R9, R16, R7, R9, PT ;  /* 0x0000000710097246 */ /* 0x000fc60003800009 */
[----:B------:R-:W-:Y:S01]  /*1e80*/  STG.E desc[UR8][R26.64], R15 ;  /* 0x0000000f1a007986 */ /* 0x000fe2000c101908 */
[C---:B0-----:R-:W-:Y:S02]  /*1e90*/  VIADDMNMX.U32 R17, R28.reuse, R19, R17, PT ;  /* 0x000000131c117246 */ /* 0x041fe40003800011 */
[----:B------:R-:W-:-:S03]  /*1ea0*/  VIADDMNMX.U32 R11, R28, R7, R11, PT ;  /* 0x000000071c0b7246 */ /* 0x000fc6000380000b */
[----:B------:R-:W-:Y:S04]  /*1eb0*/  STG.E desc[UR8][R24.64], R17 ;  /* 0x0000001118007986 */ /* 0x000fe8000c101908 */
[----:B------:R-:W-:Y:S04]  /*1ec0*/  STG.E desc[UR8][R22.64], R9 ;  /* 0x0000000916007986 */ /* 0x000fe8000c101908 */
[----:B------:R-:W-:Y:S01]  /*1ed0*/  STG.E desc[UR8][R20.64], R11 ;  /* 0x0000000b14007986 */ /* 0x000fe2000c101908 */
[----:B------:R-:W-:Y:S05]  /*1ee0*/  EXIT ;  /* 0x000000000000794d */ /* 0x000fea0003800000 */
.L_x_0:
[----:B------:R-:W-:-:S00]  /*1ef0*/  BRA `(.L_x_0) ;  /* 0xfffffffc00fc7947 */ /* 0x000fc0000383ffff */
[----:B------:R-:W-:-:S00]  /*1f00*/  NOP ;  /* 0x0000000000007918 */ /* 0x000fc00000000000 */
[----:B------:R-:W-:-:S00]  /*1f10*/  NOP ;  /* 0x0000000000007918 */ /* 0x000fc00000000000 */
[----:B------:R-:W-:-:S00]  /*1f20*/  NOP ;  /* 0x0000000000007918 */ /* 0x000fc00000000000 */
[----:B------:R-:W-:-:S00]  /*1f30*/  NOP ;  /* 0x0000000000007918 */ /* 0x000fc00000000000 */
[----:B------:R-:W-:-:S00]  /*1f40*/  NOP ;  /* 0x0000000000007918 */ /* 0x000fc00000000000 */
[----:B------:R-:W-:-:S00]  /*1f50*/  NOP ;  /* 0x0000000000007918 */ /* 0x000fc00000000000 */
[----:B------:R-:W-:-:S00]  /*1f60*/  NOP ;  /* 0x0000000000007918 */ /* 0x000fc00000000000 */
[----:B------:R-:W-:-:S00]  /*1f70*/  NOP ;  /* 0x0000000000007918 */ /* 0x000fc00000000000 */
.L_x_8:


//--------------------- .text._Z15calKernelPhase2Pjiiiiii --------------------------
	.section	.text._Z15calKernelPhase2Pjiiiiii,"ax",@progbits
	.align	128
        .global         _Z15calKernelPhase2Pjiiiiii
        .type           _Z15calKernelPhase2Pjiiiiii,@function
        .size           _Z15calKernelPhase2Pjiiiiii,(.L_x_9 - _Z15calKernelPhase2Pjiiiiii)
        .other          _Z15calKernelPhase2Pjiiiiii,@"STO_CUDA_ENTRY STV_DEFAULT"
_Z15calKernelPhase2Pjiiiiii:
.text._Z15calKernelPhase2Pjiiiiii:
[----:B------:R-:W-:Y:S01]  /*0000*/  LDC R1, c[0x0][0x37c] ;  /* 0x0000df00ff017b82 */ /* 0x000fe20000000800 */
[----:B------:R-:W0:Y:S07]  /*0010*/  S2R R2, SR_TID.Y ;  /* 0x0000000000027919 */ /* 0x000e2e0000002200 */
[----:B------:R-:W1:Y:S01]  /*0020*/  S2UR UR5, SR_CTAID.Y ;  /* 0x00000000000579c3 */ /* 0x000e620000002600 */
[----:B------:R-:W2:Y:S01]  /*0030*/  LDCU.64 UR10, c[0x0][0x388] ;  /* 0x00007100ff0a77ac */ /* 0x000ea20008000a00 */
[----:B------:R-:W3:Y:S01]  /*0040*/  S2R R0, SR_TID.X ;  /* 0x0000000000007919 */ /* 0x000ee20000002100 */
[----:B------:R-:W4:Y:S05]  /*0050*/  LDCU.64 UR8, c[0x0][0x358] ;  /* 0x00006b00ff0877ac */ /* 0x000f2a0008000a00 */
[----:B------:R-:W1:Y:S08]  /*0060*/  LDC.64 R10, c[0x0][0x398] ;  /* 0x0000e600ff0a7b82 */ /* 0x000e700000000a00 */
[----:B------:R-:W5:Y:S08]  /*0070*/  S2UR UR4, SR_CTAID.X ;  /* 0x00000000000479c3 */ /* 0x000f700000002500 */
[----:B------:R-:W2:Y:S08]  /*0080*/  LDC R15, c[0x0][0x390] ;  /* 0x0000e400ff0f7b82 */ /* 0x000eb00000000800 */
[----:B------:R-:W4:Y:S01]  /*0090*/  LDC.64 R8, c[0x0][0x380] ;  /* 0x0000e000ff087b82 */ /* 0x000f220000000a00 */
[----:B-1----:R-:W-:-:S04]  /*00a0*/  VIADD R3, R10, UR5 ;  /* 0x000000050a037c36 */ /* 0x002fc80008000000 */
[----:B0-----:R-:W-:Y:S02]  /*00b0*/  IMAD R10, R3, 0x40, R2 ;  /* 0x00000040030a7824 */ /* 0x001fe400078e0202 */
[----:B-----5:R-:W-:-:S04]  /*00c0*/  VIADD R11, R11, UR4 ;  /* 0x000000040b0b7c36 */ /* 0x020fc80008000000 */
[----:B---3--:R-:W-:Y:S02]  /*00d0*/  IMAD R11, R11, 0x40, R0 ;  /* 0x000000400b0b7824 */ /* 0x008fe400078e0200 */
[C---:B--2---:R-:W-:Y:S02]  /*00e0*/  IMAD.IADD R12, R10.reuse, 0x1, R15 ;  /* 0x000000010a0c7824 */ /* 0x044fe400078e020f */
[--C-:B------:R-:W-:Y:S02]  /*00f0*/  IMAD R23, R10, UR10, R11.reuse ;  /* 0x0000000a0a177c24 */ /* 0x100fe4000f8e020b */
[----:B------:R-:W-:Y:S02]  /*0100*/  IMAD R7, R12, UR10, R11 ;  /* 0x0000000a0c077c24 */ /* 0x000fe4000f8e020b */
[----:B----4-:R-:W-:-:S04]  /*0110*/  IMAD.WIDE R22, R23, 0x4, R8 ;  /* 0x0000000417167825 */ /* 0x010fc800078e0208 */
[----:B------:R-:W-:Y:S01]  /*0120*/  IMAD.WIDE R6, R7, 0x4, R8 ;  /* 0x0000000407067825 */ /* 0x000fe200078e0208 */
[----:B------:R-:W2:Y:S03]  /*0130*/  LDG.E R27, desc[UR8][R22.64] ;  /* 0x00000008161b7981 */ /* 0x000ea6000c1e1900 */
[C---:B------:R-:W-:Y:S01]  /*0140*/  IMAD.WIDE R20, R15.reuse, 0x4, R22 ;  /* 0x000000040f147825 */ /* 0x040fe200078e0216 */
[----:B------:R-:W3:Y:S03]  /*0150*/  LDG.E R17, desc[UR8][R6.64] ;  /* 0x0000000806117981 */ /* 0x000ee6000c1e1900 */
[----:B------:R-:W-:Y:S01]  /*0160*/  IMAD.WIDE R4, R15, 0x4, R6 ;  /* 0x000000040f047825 */ /* 0x000fe200078e0206 */
[----:B------:R-:W4:Y:S04]  /*0170*/  LDG.E R19, desc[UR8][R20.64] ;  /* 0x0000000814137981 */ /* 0x000f28000c1e1900 */
[----:B------:R-:W5:Y:S01]  /*0180*/  LDG.E R29, desc[UR8][R4.64] ;  /* 0x00000008041d7981 */ /* 0x000f62000c1e1900 */
[----:B------:R-:W0:Y:S01]  /*0190*/  S2UR UR6, SR_CgaCtaId ;  /* 0x00000000000679c3 */ /* 0x000e220000008800 */
[----:B------:R-:W-:-:S02]  /*01a0*/  UMOV UR4, 0x400 ;  /* 0x0000040000047882 */ /* 0x000fc40000000000 */
[----:B------:R-:W-:-:S04]  /*01b0*/  UIADD3 UR5, UPT, UPT, UR4, 0x4000, URZ ;  /* 0x0000400004057890 */ /* 0x000fc8000fffe0ff */
[----:B0-----:R-:W-:-:S06]  /*01c0*/  ULEA UR5, UR6, UR5, 0x18 ;  /* 0x0000000506057291 */ /* 0x001fcc000f8ec0ff */
[----:B------:R-:W-:-:S05]  /*01d0*/  LEA R26, R2, UR5, 0x8 ;  /* 0x00000005021a7c11 */ /* 0x000fca000f8e40ff */
[C-C-:B------:R-:W-:Y:S02]  /*01e0*/  IMAD R24, R15.reuse, 0x100, R26.reuse ;  /* 0x000001000f187824 */ /* 0x140fe400078e021a */
[C---:B------:R-:W-:Y:S02]  /*01f0*/  IMAD R14, R0.reuse, 0x4, R26 ;  /* 0x00000004000e7824 */ /* 0x040fe400078e021a */
[----:B------:R-:W-:Y:S02]  /*0200*/  IMAD R18, R0, 0x4, R24 ;  /* 0x0000000400127824 */ /* 0x000fe400078e0218 */
[C---:B------:R-:W-:Y:S02]  /*0210*/  IMAD R16, R15.reuse, 0x4, R14 ;  /* 0x000000040f107824 */ /* 0x040fe400078e020e */
[----:B------:R-:W-:Y:S01]  /*0220*/  IMAD R28, R15, 0x4, R18 ;  /* 0x000000040f1c7824 */ /* 0x000fe200078e0212 */
[----:B------:R-:W-:Y:S02]  /*0230*/  ULEA UR4, UR6, UR4, 0x18 ;  /* 0x0000000406047291 */ /* 0x000fe4000f8ec0ff */
[----:B------:R-:W-:-:S04]  /*0240*/  UISETP.NE.AND UP0, UPT, UR11, 0x1, UPT ;  /* 0x000000010b00788c */ /* 0x000fc8000bf05270 */
[----:B------:R-:W-:-:S05]  /*0250*/  LEA R25, R2, UR4, 0x8 ;  /* 0x0000000402197c11 */ /* 0x000fca000f8e40ff */
[----:B------:R-:W-:Y:S01]  /*0260*/  IMAD R3, R15, 0x100, R25 ;  /* 0x000001000f037824 */ /* 0x000fe200078e0219 */
[----:B--2---:R0:W-:Y:S04]  /*0270*/  STS [R14], R27 ;  /* 0x0000001b0e007388 */ /* 0x0041e80000000800 */
[----:B----4-:R0:W-:Y:S04]  /*0280*/  STS [R16], R19 ;  /* 0x0000001310007388 */ /* 0x0101e80000000800 */
[----:B---3--:R0:W-:Y:S04]  /*0290*/  STS [R18], R17 ;  /* 0x0000001112007388 */ /* 0x0081e80000000800 */
[----:B-----5:R0:W-:Y:S01]  /*02a0*/  STS [R28], R29 ;  /* 0x0000001d1c007388 */ /* 0x0201e20000000800 */
[----:B------:R-:W-:Y:S05]  /*02b0*/  BRA.U !UP0, `(.L_x_1) ;  /* 0x00000001085c7547 */ /* 0x000fea000b800000 */
[----:B------:R-:W-:-:S09]  /*02c0*/  UISETP.NE.AND UP1, UPT, UR11, URZ, UPT ;  /* 0x000000ff0b00728c */ /* 0x000fd2000bf25270 */
[----:B------:R-:W-:Y:S05]  /*02d0*/  BRA.U UP1, `(.L_x_2) ;  /* 0x0000000101a87547 */ /* 0x000fea000b800000 */
[----:B------:R-:W1:Y:S02]  /*02e0*/  LDC R11, c[0x0][0x394] ;  /* 0x0000e500ff0b7b82 */ /* 0x000e640000000800 */
[----:B-1----:R-:W-:-:S04]  /*02f0*/  IMAD R11, R11, 0x40, R0 ;  /* 0x000000400b0b7824 */ /* 0x002fc800078e0200 */
[--C-:B------:R-:W-:Y:S02]  /*0300*/  IMAD R13, R10, UR10, R11.reuse ;  /* 0x0000000a0a0d7c24 */ /* 0x100fe4000f8e020b */
[----:B------:R-:W-:Y:S02]  /*0310*/  IMAD R11, R12, UR10, R11 ;  /* 0x0000000a0c0b7c24 */ /* 0x000fe4000f8e020b */
[----:B------:R-:W-:-:S04]  /*0320*/  IMAD.WIDE R12, R13, 0x4, R8 ;  /* 0x000000040d0c7825 */ /* 0x000fc800078e0208 */
[----:B------:R-:W-:Y:S01]  /*0330*/  IMAD.WIDE R8, R11, 0x4, R8 ;  /* 0x000000040b087825 */ /* 0x000fe200078e0208 */
[----:B------:R1:W2:Y:S03]  /*0340*/  LDG.E R2, desc[UR8][R12.64] ;  /* 0x000000080c027981 */ /* 0x0002a6000c1e1900 */
[C---:B------:R-:W-:Y:S02]  /*0350*/  IMAD.WIDE R10, R15.reuse, 0x4, R8 ;  /* 0x000000040f0a7825 */ /* 0x040fe400078e0208 */
[----:B------:R3:W4:Y:S02]  /*0360*/  LDG.E R8, desc[UR8][R8.64] ;  /* 0x0000000808087981 */ /* 0x000724000c1e1900 */
[----:B-1----:R-:W-:Y:S02]  /*0370*/  IMAD.WIDE R12, R15, 0x4, R12 ;  /* 0x000000040f0c7825 */ /* 0x002fe400078e020c */
[----:B------:R-:W5:Y:S04]  /*0380*/  LDG.E R10, desc[UR8][R10.64] ;  /* 0x000000080a0a7981 */ /* 0x000f68000c1e1900 */
[----:B0-----:R-:W4:Y:S01]  /*0390*/  LDG.E R14, desc[UR8][R12.64] ;  /* 0x000000080c0e7981 */ /* 0x001f22000c1e1900 */
[----:B------:R-:W-:-:S02]  /*03a0*/  IMAD R16, R0, 0x4, R25 ;  /* 0x0000000400107824 */ /* 0x000fc400078e0219 */
[----:B------:R-:W-:Y:S02]  /*03b0*/  IMAD R28, R0, 0x4, R3 ;  /* 0x00000004001c7824 */ /* 0x000fe400078e0203 */
[C---:B------:R-:W-:Y:S02]  /*03c0*/  IMAD R18, R15.reuse, 0x4, R16 ;  /* 0x000000040f127824 */ /* 0x040fe400078e0210 */
[----:B---3--:R-:W-:Y:S01]  /*03d0*/  IMAD R9, R15, 0x4, R28 ;  /* 0x000000040f097824 */ /* 0x008fe200078e021c */
[----:B--2---:R1:W-:Y:S04]  /*03e0*/  STS [R16], R2 ;  /* 0x0000000210007388 */ /* 0x0043e80000000800 */
[----:B----4-:R1:W-:Y:S04]  /*03f0*/  STS [R18], R14 ;  /* 0x0000000e12007388 */ /* 0x0103e80000000800 */
[----:B------:R1:W-:Y:S04]  /*0400*/  STS [R28], R8 ;  /* 0x000000081c007388 */ /* 0x0003e80000000800 */
[----:B-----5:R1:W-:Y:S01]  /*0410*/  STS [R9], R10 ;  /* 0x0000000a09007388 */ /* 0x0203e20000000800 */
[----:B------:R-:W-:Y:S05]  /*0420*/  BRA `(.L_x_2) ;  /* 0x0000000000547947 */ /* 0x000fea0003800000 */
.L_x_1:
[----:B------:R-:W1:Y:S02]  /*0430*/  LDC R13, c[0x0][0x394] ;  /* 0x0000e500ff0d7b82 */ /* 0x000e640000000800 */
[----:B-1----:R-:W-:-:S04]  /*0440*/  IMAD R2, R13, 0x40, R2 ;  /* 0x000000400d027824 */ /* 0x002fc800078e0202 */
[C---:B------:R-:W-:Y:S02]  /*0450*/  IMAD.IADD R10, R2.reuse, 0x1, R15 ;  /* 0x00000001020a7824 */ /* 0x040fe400078e020f */
        /* <DEDUP_REMOVED lines=17> */
[----:B-----5:R0:W-:Y:S02]  /*0570*/  STS [R9], R10 ;  /* 0x0000000a09007388 */ /* 0x0201e40000000800 */
.L_x_2:
[----:B------:R-:W-:Y:S06]  /*0580*/  BAR.SYNC.DEFER_BLOCKING 0x0 ;  /* 0x0000000000007b1d */ /* 0x000fec0000010000 */
[----:B------:R-:W-:Y:S05]  /*0590*/  BRA.U !UP0, `(.L_x_3) ;  /* 0x0000001908947547 */ /* 0x000fea000b800000 */
[----:B------:R-:W-:-:S09]  /*05a0*/  UISETP.NE.AND UP0, UPT, UR11, URZ, UPT ;  /* 0x000000ff0b00728c */ /* 0x000fd2000bf05270 */
[----:B------:R-:W-:Y:S05]  /*05b0*/  BRA.U UP0, `(.L_x_4) ;  /* 0x0000003500207547 */ /* 0x000fea000b800000 */
[----:B------:R-:W-:Y:S01]  /*05c0*/  LEA R0, R0, UR5, 0x2 ;  /* 0x0000000500007c11 */ /* 0x000fe2000f8e10ff */
[----:B01----:R-:W-:Y:S04]  /*05d0*/  LDS.128 R8, [R25] ;  /* 0x0000000019087984 */ /* 0x003fe80000000c00 */
[----:B------:R-:W-:Y:S01]  /*05e0*/  IMAD R2, R15, 0x4, R0 ;  /* 0x000000040f027824 */ /* 0x000fe200078e0200 */
[----:B------:R-:W0:Y:S04]  /*05f0*/  LDS R26, [R0] ;  /* 0x00000000001a7984 */ /* 0x000e280000000800 */
[----:B------:R-:W1:Y:S04]  /*0600*/  LDS R16, [R2] ;  /* 0x0000000002107984 */ /* 0x000e680000000800 */
[----:B------:R-:W2:Y:S04]  /*0610*/  LDS.128 R12, [R3] ;  /* 0x00000000030c7984 */ /* 0x000ea80000000c00 */
[----:B------:R-:W3:Y:S01]  /*0620*/  LDS R24, [R0+0x100] ;  /* 0x0001000000187984 */ /* 0x000ee20000000800 */
[----:B0-----:R-:W-:-:S03]  /*0630*/  VIADDMNMX.U32 R18, R26, R8, R27, PT ;  /* 0x000000081a127246 */ /* 0x001fc6000380001b */
[----:B------:R-:W-:Y:S01]  /*0640*/  LDS R27, [R2+0x200] ;  /* 0x00020000021b7984 */ /* 0x000fe20000000800 */
[----:B-1----:R-:W-:-:S03]  /*0650*/  VIADDMNMX.U32 R19, R16, R8, R19, PT ;  /* 0x0000000810137246 */ /* 0x002fc60003800013 */
[----:B------:R-:W0:Y:S01]  /*0660*/  LDS R8, [R2+0x100] ;  /* 0x0001000002087984 */ /* 0x000e220000000800 */
[-C--:B--2---:R-:W-:Y:S02]  /*0670*/  VIADDMNMX.U32 R26, R26, R12.reuse, R17, PT ;  /* 0x0000000c1a1a7246 */ /* 0x084fe40003800011 */
[----:B------:R-:W-:Y:S02]  /*0680*/  VIADDMNMX.U32 R12, R16, R12, R29, PT ;  /* 0x0000000c100c7246 */ /* 0x000fe4000380001d */
[----:B------:R-:W1:Y:S01]  /*0690*/  LDS R29, [R0+0x200] ;  /* 0x00020000001d7984 */ /* 0x000e620000000800 */
[C---:B---3--:R-:W-:Y:S02]  /*06a0*/  VIADDMNMX.U32 R17, R24.reuse, R9, R18, PT ;  /* 0x0000000918117246 */ /* 0x048fe40003800012 */
[----:B------:R-:W-:Y:S01]  /*06b0*/  VIADDMNMX.U32 R24, R24, R13, R26, PT ;  /* 0x0000000d18187246 */ /* 0x000fe2000380001a */
[----:B------:R-:W2:Y:S04]  /*06c0*/  LDS R18, [R0+0x300] ;  /* 0x0003000000127984 */ /* 0x000ea80000000800 */
[----:B------:R-:W3:Y:S04]  /*06d0*/  LDS R16, [R2+0x300] ;  /* 0x0003000002107984 */ /* 0x000ee80000000800 */
[----:B------:R-:W-:Y:S01]  /*06e0*/  LDS R26, [R0+0x400] ;  /* 0x00040000001a7984 */ /* 0x000fe20000000800 */
[----:B0-----:R-:W-:-:S02]  /*06f0*/  VIADDMNMX.U32 R19, R8, R9, R19, PT ;  /* 0x0000000908137246 */ /* 0x001fc40003800013 */
[----:B------:R-:W-:Y:S02]  /*0700*/  VIADDMNMX.U32 R12, R8, R13, R12, PT ;  /* 0x0000000d080c7246 */ /* 0x000fe4000380000c */
[-C--:B-1----:R-:W-:Y:S02]  /*0710*/  VIADDMNMX.U32 R17, R29, R10.reuse, R17, PT ;  /* 0x0000000a1d117246 */ /* 0x082fe40003800011 */
[C---:B------:R-:W-:Y:S02]  /*0720*/  VIADDMNMX.U32 R10, R27.reuse, R10, R19, PT ;  /* 0x0000000a1b0a7246 */ /* 0x040fe40003800013 */
[-C--:B------:R-:W-:Y:S02]  /*0730*/  VIADDMNMX.U32 R12, R27, R14.reuse, R12, PT ;  /* 0x0000000e1b0c7246 */ /* 0x080fe4000380000c */
[----:B------:R-:W-:Y:S01]  /*0740*/  VIADDMNMX.U32 R9, R29, R14, R24, PT ;  /* 0x0000000e1d097246 */ /* 0x000fe20003800018 */
[----:B------:R-:W-:Y:S01]  /*0750*/  LDS R27, [R2+0x400] ;  /* 0x00040000021b7984 */ /* 0x000fe20000000800 */
[----:B--2---:R-:W-:-:S02]  /*0760*/  VIADDMNMX.U32 R29, R18, R11, R17, PT ;  /* 0x0000000b121d7246 */ /* 0x004fc40003800011 */
[----:B---3--:R-:W-:Y:S01]  /*0770*/  VIADDMNMX.U32 R10, R16, R11, R10, PT ;  /* 0x0000000b100a7246 */ /* 0x008fe2000380000a */
[----:B------:R-:W-:Y:S01]  /*0780*/  LDS R24, [R0+0x500] ;  /* 0x0005000000187984 */ /* 0x000fe20000000800 */
[-C--:B------:R-:W-:Y:S02]  /*0790*/  VIADDMNMX.U32 R9, R18, R15.reuse, R9, PT ;  /* 0x0000000f12097246 */ /* 0x080fe40003800009 */
[----:B------:R-:W-:Y:S02]  /*07a0*/  VIADDMNMX.U32 R11, R16, R15, R12, PT ;  /* 0x0000000f100b7246 */ /* 0x000fe4000380000c */
[----:B------:R-:W0:Y:S04]  /*07b0*/  LDS.128 R12, [R25+0x10] ;  /* 0x00001000190c7984 */ /* 0x000e280000000c00 */
[----:B------:R-:W1:Y:S01]  /*07c0*/  LDS.128 R16, [R3+0x10] ;  /* 0x0000100003107984 */ /* 0x000e620000000c00 */
[----:B0-----:R-:W-:-:S02]  /*07d0*/  VIADDMNMX.U32 R8, R26, R12, R29, PT ;  /* 0x0000000c1a087246 */ /* 0x001fc4000380001d */
[C---:B------:R-:W-:Y:S01]  /*07e0*/  VIADDMNMX.U32 R12, R27.reuse, R12, R10, PT ;  /* 0x0000000c1b0c7246 */ /* 0x040fe2000380000a */
[----:B------:R-:W-:Y:S01]  /*07f0*/  LDS R29, [R0+0xa00] ;  /* 0x000a0000001d7984 */ /* 0x000fe20000000800 */
[-C--:B-1----:R-:W-:Y:S02]  /*0800*/  VIADDMNMX.U32 R27, R27, R16.reuse, R11, PT ;  /* 0x000000101b1b7246 */ /* 0x082fe4000380000b */
[----:B------:R-:W-:Y:S01]  /*0810*/  VIADDMNMX.U32 R26, R26, R16, R9, PT ;  /* 0x000000101a1a7246 */ /* 0x000fe20003800009 */
[----:B------:R-:W0:Y:S01]  /*0820*/  LDS R10, [R2+0x500] ;  /* 0x00050000020a7984 */ /* 0x000e220000000800 */
[C---:B------:R-:W-:Y:S02]  /*0830*/  VIADDMNMX.U32 R8, R24.reuse, R13, R8, PT ;  /* 0x0000000d18087246 */ /* 0x040fe40003800008 */
[----:B------:R-:W-:Y:S01]  /*0840*/  VIADDMNMX.U32 R24, R24, R17, R26, PT ;  /* 0x0000001118187246 */ /* 0x000fe2000380001a */
[----:B------:R-:W1:Y:S04]  /*0850*/  LDS R11, [R0+0x600] ;  /* 0x00060000000b7984 */ /* 0x000e680000000800 */
[----:B------:R-:W2:Y:S04]  /*0860*/  LDS R9, [R2+0x600] ;  /* 0x0006000002097984 */ /* 0x000ea80000000800 */
[----:B------:R-:W3:Y:S01]  /*0870*/  LDS R16, [R0+0x700] ;  /* 0x0007000000107984 */ /* 0x000ee20000000800 */
[----:B0-----:R-:W-:-:S03]  /*0880*/  VIADDMNMX.U32 R26, R10, R13, R12, PT ;  /* 0x0000000d0a1a7246 */ /* 0x001fc6000380000c */
[----:B------:R-:W0:Y:S01]  /*0890*/  LDS R12, [R2+0x700] ;  /* 0x00070000020c7984 */ /* 0x000e220000000800 */
[----:B------:R-:W-:Y:S02]  /*08a0*/  VIADDMNMX.U32 R27, R10, R17, R27, PT ;  /* 0x000000110a1b7246 */ /* 0x000fe4000380001b */
[C---:B-1----:R-:W-:Y:S01]  /*08b0*/  VIADDMNMX.U32 R13, R11.reuse, R14, R8, PT ;  /* 0x0000000e0b0d7246 */ /* 0x042fe20003800008 */
[----:B------:R-:W-:Y:S01]  /*08c0*/  LDS R17, [R0+0x800] ;  /* 0x0008000000117984 */ /* 0x000fe20000000800 */
[----:B------:R-:W-:Y:S02]  /*08d0*/  VIADDMNMX.U32 R24, R11, R18, R24, PT ;  /* 0x000000120b187246 */ /* 0x000fe40003800018 */
[C---:B--2---:R-:W-:Y:S02]  /*08e0*/  VIADDMNMX.U32 R14, R9.reuse, R14, R26, PT ;  /* 0x0000000e090e7246 */ /* 0x044fe4000380001a */
[----:B------:R-:W-:Y:S02]  /*08f0*/  VIADDMNMX.U32 R26, R9, R18, R27, PT ;  /* 0x00000012091a7246 */ /* 0x000fe4000380001b */
[C---:B---3--:R-:W-:Y:S01]  /*0900*/  VIADDMNMX.U32 R18, R16.reuse, R15, R13, PT ;  /* 0x0000000f10127246 */ /* 0x048fe2000380000d */
[----:B------:R-:W1:Y:S01]  /*0910*/  LDS.128 R8, [R25+0x20] ;  /* 0x0000200019087984 */ /* 0x000e620000000c00 */
[----:B------:R-:W-:-:S03]  /*0920*/  VIADDMNMX.U32 R16, R16, R19, R24, PT ;  /* 0x0000001310107246 */ /* 0x000fc60003800018 */
[----:B------:R-:W2:Y:S01]  /*0930*/  LDS R27, [R2+0x800] ;  /* 0x00080000021b7984 */ /* 0x000ea20000000800 */
[C---:B0-----:R-:W-:Y:S02]  /*0940*/  VIADDMNMX.U32 R24, R12.reuse, R15, R14, PT ;  /* 0x0000000f0c187246 */ /* 0x041fe4000380000e */
[----:B------:R-:W-:Y:S02]  /*0950*/  VIADDMNMX.U32 R19, R12, R19, R26, PT ;  /* 0x000000130c137246 */ /* 0x000fe4000380001a */
[----:B------:R-:W0:Y:S01]  /*0960*/  LDS.128 R12, [R3+0x20] ;  /* 0x00002000030c7984 */ /* 0x000e220000000c00 */
[-C--:B-1----:R-:W-:Y:S02]  /*0970*/  VIADDMNMX.U32 R18, R17, R8.reuse, R18, PT ;  /* 0x0000000811127246 */ /* 0x082fe40003800012 */
[----:B--2---:R-:W-:Y:S02]  /*0980*/  VIADDMNMX.U32 R8, R27, R8, R24, PT ;  /* 0x000000081b087246 */ /* 0x004fe40003800018 */
[----:B------:R-:W1:Y:S01]  /*0990*/  LDS R24, [R0+0x900] ;  /* 0x0009000000187984 */ /* 0x000e620000000800 */
[----:B0-----:R-:W-:-:S03]  /*09a0*/  VIADDMNMX.U32 R26, R17, R12, R16, PT ;  /* 0x0000000c111a7246 */ /* 0x001fc60003800010 */
[----:B------:R-:W0:Y:S01]  /*09b0*/  LDS R16, [R2+0x900] ;  /* 0x0009000002107984 */ /* 0x000e220000000800 */
[----:B------:R-:W-:-:S03]  /*09c0*/  VIADDMNMX.U32 R19, R27, R12, R19, PT ;  /* 0x0000000c1b137246 */ /* 0x000fc60003800013 */
[----:B------:R-:W2:Y:S01]  /*09d0*/  LDS R27, [R2+0xa00] ;  /* 0x000a0000021b7984 */ /* 0x000ea20000000800 */
[----:B-1----:R-:W-:-:S03]  /*09e0*/  VIADDMNMX.U32 R17, R24, R9, R18, PT ;  /* 0x0000000918117246 */ /* 0x002fc60003800012 */
[----:B------:R-:W1:Y:S01]  /*09f0*/  LDS R18, [R0+0xb00] ;  /* 0x000b000000127984 */ /* 0x000e620000000800 */
[----:B------:R-:W-:Y:S02]  /*0a00*/  VIADDMNMX.U32 R24, R24, R13, R26, PT ;  /* 0x0000000d18187246 */ /* 0x000fe4000380001a */
[----:B------:R-:W-:Y:S01]  /*0a10*/  VIADDMNMX.U32 R12, R29, R10, R17, PT ;  /* 0x0000000a1d0c7246 */ /* 0x000fe20003800011 */
[----:B------:R-:W-:Y:S01]  /*0a20*/  LDS R26, [R0+0x1000] ;  /* 0x00100000001a7984 */ /* 0x000fe20000000800 */
[----:B0-----:R-:W-:-:S03]  /*0a30*/  VIADDMNMX.U32 R9, R16, R9, R8, PT ;  /* 0x0000000910097246 */ /* 0x001fc60003800008 */
[----:B------:R-:W0:Y:S01]  /*0a40*/  LDS R8, [R2+0xb00] ;  /* 0x000b000002087984 */ /* 0x000e220000000800 */
[----:B------:R-:W-:Y:S02]  /*0a50*/  VIADDMNMX.U32 R19, R16, R13, R19, PT ;  /* 0x0000000d10137246 */ /* 0x000fe40003800013 */
[----:B--2---:R-:W-:Y:S02]  /*0a60*/  VIADDMNMX.U32 R10, R27, R10, R9, PT ;  /* 0x0000000a1b0a7246 */ /* 0x004fe40003800009 */
[-C--:B------:R-:W-:Y:S02]  /*0a70*/  VIADDMNMX.U32 R13, R29, R14.reuse, R24, PT ;  /* 0x0000000e1d0d7246 */ /* 0x080fe40003800018 */
[----:B------:R-:W-:Y:S01]  /*0a80*/  VIADDMNMX.U32 R9, R27, R14, R19, PT ;  /* 0x0000000e1b097246 */ /* 0x000fe20003800013 */
[----:B------:R-:W-:Y:S01]  /*0a90*/  LDS R29, [R0+0xc00] ;  /* 0x000c0000001d7984 */ /* 0x000fe20000000800 */
[----:B-1----:R-:W-:-:S03]  /*0aa0*/  VIADDMNMX.U32 R12, R18, R11, R12, PT ;  /* 0x0000000b120c7246 */ /* 0x002fc6000380000c */
[----:B------:R-:W-:Y:S01]  /*0ab0*/  LDS R27, [R2+0xc00] ;  /* 0x000c0000021b7984 */ /* 0x000fe20000000800 */
[----:B------:R-:W-:-:S03]  /*0ac0*/  VIADDMNMX.U32 R13, R18, R15, R13, PT ;  /* 0x0000000f120d7246 */ /* 0x000fc6000380000d */
[----:B------:R-:W1:Y:S04]  /*0ad0*/  LDS.128 R16, [R25+0x30] ;  /* 0x0000300019107984 */ /* 0x000e680000000c00 */
[----:B------:R-:W-:Y:S01]  /*0ae0*/  LDS R24, [R0+0xd00] ;  /* 0x000d000000187984 */ /* 0x000fe20000000800 */
[C---:B0-----:R-:W-:Y:S02]  /*0af0*/  VIADDMNMX.U32 R14, R8.reuse, R11, R10, PT ;  /* 0x0000000b080e7246 */ /* 0x041fe4000380000a */
[----:B------:R-:W-:Y:S02]  /*0b00*/  VIADDMNMX.U32 R15, R8, R15, R9, PT ;  /* 0x0000000f080f7246 */ /* 0x000fe40003800009 */
[----:B------:R-:W0:Y:S01]  /*0b10*/  LDS.128 R8, [R3+0x30] ;  /* 0x0000300003087984 */ /* 0x000e220000000c00 */
[----:B-1----:R-:W-:-:S02]  /*0b20*/  VIADDMNMX.U32 R12, R29, R16, R12, PT ;  /* 0x000000101d0c7246 */ /* 0x002fc4000380000c */
[----:B------:R-:W-:Y:S02]  /*0b30*/  VIADDMNMX.U32 R16, R27, R16, R14, PT ;  /* 0x000000101b107246 */ /* 0x000fe4000380000e */
[----:B------:R-:W1:Y:S01]  /*0b40*/  LDS R14, [R2+0xd00] ;  /* 0x000d0000020e7984 */ /* 0x000e620000000800 */
[-C--:B0-----:R-:W-:Y:S02]  /*0b50*/  VIADDMNMX.U32 R29, R29, R8.reuse, R13, PT ;  /* 0x000000081d1d7246 */ /* 0x081fe4000380000d */
[C---:B------:R-:W-:Y:S02]  /*0b60*/  VIADDMNMX.U32 R13, R24.reuse, R17, R12, PT ;  /* 0x00000011180d7246 */ /* 0x040fe4000380000c */
        /* <DEDUP_REMOVED lines=10> */
[----:B--2---:R-:W-:Y:S01]  /*0c10*/  VIADDMNMX.U32 R15, R27, R10, R15, PT ;  /* 0x0000000a1b0f7246 */ /* 0x004fe2000380000f */
[----:B------:R-:W-:Y:S01]  /*0c20*/  LDS R24, [R0+0x1100] ;  /* 0x0011000000187984 */ /* 0x000fe20000000800 */
[C---:B------:R-:W-:Y:S02]  /*0c30*/  VIADDMNMX.U32 R9, R12.reuse, R11, R9, PT ;  /* 0x0000000b0c097246 */ /* 0x040fe40003800009 */
[----:B------:R-:W-:Y:S02]  /*0c40*/  VIADDMNMX.U32 R29, R12, R19, R13, PT ;  /* 0x000000130c1d7246 */ /* 0x000fe4000380000d */
[----:B---3--:R-:W-:-:S02]  /*0c50*/  VIADDMNMX.U32 R11, R8, R11, R15, PT ;  /* 0x0000000b080b7246 */ /* 0x008fc4000380000f */
[----:B------:R-:W-:Y:S01]  /*0c60*/  VIADDMNMX.U32 R16, R27, R18, R16, PT ;  /* 0x000000121b107246 */ /* 0x000fe20003800010 */
[----:B------:R-:W0:Y:S03]  /*0c70*/  LDS.128 R12, [R25+0x40] ;  /* 0x00004000190c7984 */ /* 0x000e260000000c00 */
[----:B------:R-:W-:Y:S01]  /*0c80*/  VIADDMNMX.U32 R10, R8, R19, R16, PT ;  /* 0x00000013080a7246 */ /* 0x000fe20003800010 */
[----:B------:R-:W1:Y:S04]  /*0c90*/  LDS R27, [R2+0x1000] ;  /* 0x00100000021b7984 */ /* 0x000e680000000800 */
[----:B------:R-:W2:Y:S01]  /*0ca0*/  LDS.128 R16, [R3+0x40] ;  /* 0x0000400003107984 */ /* 0x000ea20000000c00 */
[----:B0-----:R-:W-:-:S03]  /*0cb0*/  VIADDMNMX.U32 R8, R26, R12, R29, PT ;  /* 0x0000000c1a087246 */ /* 0x001fc6000380001d */
[----:B------:R-:W-:Y:S01]  /*0cc0*/  LDS R29, [R0+0x1600] ;  /* 0x00160000001d7984 */ /* 0x000fe20000000800 */
[----:B-1----:R-:W-:-:S03]  /*0cd0*/  VIADDMNMX.U32 R12, R27, R12, R10, PT ;  /* 0x0000000c1b0c7246 */ /* 0x002fc6000380000a */
[----:B------:R-:W0:Y:S01]  /*0ce0*/  LDS R10, [R2+0x1100] ;  /* 0x00110000020a7984 */ /* 0x000e220000000800 */
[----:B------:R-:W-:Y:S02]  /*0cf0*/  VIADDMNMX.U32 R8, R24, R13, R8, PT ;  /* 0x0000000d18087246 */ /* 0x000fe40003800008 */
[-C--:B--2---:R-:W-:Y:S02]  /*0d00*/  VIADDMNMX.U32 R27, R27, R16.reuse, R11, PT ;  /* 0x000000101b1b7246 */ /* 0x084fe4000380000b */
[----:B------:R-:W-:Y:S01]  /*0d10*/  VIADDMNMX.U32 R26, R26, R16, R9, PT ;  /* 0x000000101a1a7246 */ /* 0x000fe20003800009 */
[----:B------:R-:W1:Y:S03]  /*0d20*/  LDS R11, [R0+0x1200] ;  /* 0x00120000000b7984 */ /* 0x000e660000000800 */
[----:B------:R-:W-:Y:S01]  /*0d30*/  VIADDMNMX.U32 R24, R24, R17, R26, PT ;  /* 0x0000001118187246 */ /* 0x000fe2000380001a */
        /* <DEDUP_REMOVED lines=35> */
[----:B------:R-:W-:Y:S04]  /*0f70*/  LDS R29, [R0+0x1800] ;  /* 0x00180000001d7984 */ /* 0x000fe80000000800 */
[----:B------:R-:W-:Y:S01]  /*0f80*/  LDS R27, [R2+0x1800] ;  /* 0x00180000021b7984 */ /* 0x000fe20000000800 */
[----:B-1----:R-:W-:-:S02]  /*0f90*/  VIADDMNMX.U32 R12, R18, R11, R12, PT ;  /* 0x0000000b120c7246 */ /* 0x002fc4000380000c */
[----:B------:R-:W-:Y:S01]  /*0fa0*/  VIADDMNMX.U32 R13, R18, R15, R13, PT ;  /* 0x0000000f120d7246 */ /* 0x000fe2000380000d */
[----:B------:R-:W-:Y:S04]  /*0fb0*/  LDS R24, [R0+0x1900] ;  /* 0x0019000000187984 */ /* 0x000fe80000000800 */
[----:B------:R-:W1:Y:S01]  /*0fc0*/  LDS.128 R16, [R25+0x60] ;  /* 0x0000600019107984 */ /* 0x000e620000000c00 */
        /* <DEDUP_REMOVED lines=184> */
[----:B0-----:R-:W-:-:S02]  /*1b50*/  VIADDMNMX.U32 R8, R26, R12, R29, PT ;  /* 0x0000000c1a087246 */ /* 0x001fc4000380001d */
[C---:B-1----:R-:W-:Y:S02]  /*1b60*/  VIADDMNMX.U32 R12, R27.reuse, R12, R10, PT ;  /* 0x0000000c1b0c7246 */ /* 0x042fe4000380000a */
        /* <DEDUP_REMOVED lines=22> */
[----:B------:R-:W0:Y:S04]  /*1cd0*/  LDS.128 R12, [R3+0xe0] ;  /* 0x0000e000030c7984 */ /* 0x000e280000000c00 */
[----:B------:R-:W-:Y:S01]  /*1ce0*/  LDS R26, [R0+0x3a00] ;  /* 0x003a0000001a7984 */ /* 0x000fe20000000800 */
[----:B-1----:R-:W-:-:S02]  /*1cf0*/  VIADDMNMX.U32 R18, R17, R8, R18, PT ;  /* 0x0000000811127246 */ /* 0x002fc40003800012 */
[----:B--2---:R-:W-:Y:S02]  /*1d00*/  VIADDMNMX.U32 R8, R27, R8, R24, PT ;  /* 0x000000081b087246 */ /* 0x004fe40003800018 */
[----:B------:R-:W1:Y:S01]  /*1d10*/  LDS R24, [R0+0x3900] ;  /* 0x0039000000187984 */ /* 0x000e620000000800 */
[----:B0-----:R-:W-:-:S03]  /*1d20*/  VIADDMNMX.U32 R29, R17, R12, R16, PT ;  /* 0x0000000c111d7246 */ /* 0x001fc60003800010 */
[----:B------:R-:W0:Y:S01]  /*1d30*/  LDS R16, [R2+0x3900] ;  /* 0x0039000002107984 */ /* 0x000e220000000800 */
[----:B------:R-:W-:-:S03]  /*1d40*/  VIADDMNMX.U32 R19, R27, R12, R19, PT ;  /* 0x0000000c1b137246 */ /* 0x000fc60003800013 */
[----:B------:R-:W2:Y:S04]  /*1d50*/  LDS R17, [R2+0x3a00] ;  /* 0x003a000002117984 */ /* 0x000ea80000000800 */
[----:B------:R-:W3:Y:S01]  /*1d60*/  LDS R12, [R2+0x3b00] ;  /* 0x003b0000020c7984 */ /* 0x000ee20000000800 */
[C---:B-1----:R-:W-:Y:S02]  /*1d70*/  VIADDMNMX.U32 R27, R24.reuse, R9, R18, PT ;  /* 0x00000009181b7246 */ /* 0x042fe40003800012 */
[----:B------:R-:W-:Y:S02]  /*1d80*/  VIADDMNMX.U32 R29, R24, R13, R29, PT ;  /* 0x0000000d181d7246 */ /* 0x000fe4000380001d */
[C---:B------:R-:W-:Y:S02]  /*1d90*/  VIADDMNMX.U32 R24, R26.reuse, R10, R27, PT ;  /* 0x0000000a1a187246 */ /* 0x040fe4000380001b */
[----:B------:R-:W-:Y:S01]  /*1da0*/  VIADDMNMX.U32 R26, R26, R14, R29, PT ;  /* 0x0000000e1a1a7246 */ /* 0x000fe2000380001d */
[----:B------:R-:W-:Y:S01]  /*1db0*/  LDS R27, [R2+0x3c00] ;  /* 0x003c0000021b7984 */ /* 0x000fe20000000800 */
[----:B0-----:R-:W-:-:S03]  /*1dc0*/  VIADDMNMX.U32 R28, R16, R9, R8, PT ;  /* 0x00000009101c7246 */ /* 0x001fc60003800008 */
[----:B------:R-:W0:Y:S01]  /*1dd0*/  LDS R8, [R0+0x3b00] ;  /* 0x003b000000087984 */ /* 0x000e220000000800 */
[----:B------:R-:W-:Y:S02]  /*1de0*/  VIADDMNMX.U32 R19, R16, R13, R19, PT ;  /* 0x0000000d10137246 */ /* 0x000fe40003800013 */
[C---:B--2---:R-:W-:Y:S01]  /*1df0*/  VIADDMNMX.U32 R28, R17.reuse, R10, R28, PT ;  /* 0x0000000a111c7246 */ /* 0x044fe2000380001c */
[----:B------:R-:W-:Y:S01]  /*1e00*/  LDS R13, [R0+0x3c00] ;  /* 0x003c0000000d7984 */ /* 0x000fe20000000800 */
[----:B------:R-:W-:Y:S02]  /*1e10*/  VIADDMNMX.U32 R14, R17, R14, R19, PT ;  /* 0x0000000e110e7246 */ /* 0x000fe40003800013 */
[C---:B---3--:R-:W-:Y:S01]  /*1e20*/  VIADDMNMX.U32 R28, R12.reuse, R11, R28, PT ;  /* 0x0000000b0c1c7246 */ /* 0x048fe2000380001c */
[----:B------:R-:W1:Y:S01]  /*1e30*/  LDS.128 R16, [R25+0xf0] ;  /* 0x0000f00019107984 */ /* 0x000e620000000c00 */
[----:B------:R-:W-:-:S03]  /*1e40*/  VIADDMNMX.U32 R14, R12, R15, R14, PT ;  /* 0x0000000f0c0e7246 */ /* 0x000fc6000380000e */
[----:B------:R-:W2:Y:S04]  /*1e50*/  LDS R12, [R0+0x3d00] ;  /* 0x003d0000000c7984 */ /* 0x000ea80000000800 */
[----:B------:R-:W3:Y:S01]  /*1e60*/  LDS R25, [R0+0x3e00] ;  /* 0x003e000000197984 */ /* 0x000ee20000000800 */
[C---:B0-----:R-:W-:Y:S02]  /*1e70*/  VIADDMNMX.U32 R24, R8.reuse, R11, R24, PT ;  /* 0x0000000b08187246 */ /* 0x041fe40003800018 */
[----:B------:R-:W-:Y:S02]  /*1e80*/  VIADDMNMX.U32 R26, R8, R15, R26, PT ;  /* 0x0000000f081a7246 */ /* 0x000fe4000380001a */
[----:B------:R-:W0:Y:S01]  /*1e90*/  LDS.128 R8, [R3+0xf0] ;  /* 0x0000f00003087984 */ /* 0x000e220000000c00 */
[----:B-1----:R-:W-:-:S03]  /*1ea0*/  VIADDMNMX.U32 R24, R13, R16, R24, PT ;  /* 0x000000100d187246 */ /* 0x002fc60003800018 */
[----:B------:R-:W-:Y:S01]  /*1eb0*/  LDS R15, [R2+0x3e00] ;  /* 0x003e0000020f7984 */ /* 0x000fe20000000800 */
[----:B------:R-:W-:Y:S02]  /*1ec0*/  VIADDMNMX.U32 R28, R27, R16, R28, PT ;  /* 0x000000101b1c7246 */ /* 0x000fe4000380001c */
[----:B--2---:R-:W-:Y:S01]  /*1ed0*/  VIADDMNMX.U32 R24, R12, R17, R24, PT ;  /* 0x000000110c187246 */ /* 0x004fe20003800018 */
[----:B------:R-:W1:Y:S03]  /*1ee0*/  LDS R16, [R2+0x3d00] ;  /* 0x003d000002107984 */ /* 0x000e660000000800 */
[----:B---3--:R-:W-:Y:S02]  /*1ef0*/  VIADDMNMX.U32 R24, R25, R18, R24, PT ;  /* 0x0000001219187246 */ /* 0x008fe40003800018 */
[-C--:B0-----:R-:W-:Y:S02]  /*1f00*/  VIADDMNMX.U32 R29, R13, R8.reuse, R26, PT ;  /* 0x000000080d1d7246 */ /* 0x081fe4000380001a */
[----:B------:R-:W0:Y:S01]  /*1f10*/  LDS R13, [R0+0x3f00] ;  /* 0x003f0000000d7984 */ /* 0x000e220000000800 */
[----:B------:R-:W-:-:S02]  /*1f20*/  VIADDMNMX.U32 R14, R27, R8, R14, PT ;  /* 0x000000081b0e7246 */ /* 0x000fc4000380000e */
[----:B------:R-:W-:Y:S01]  /*1f30*/  VIADDMNMX.U32 R29, R12, R9, R29, PT ;  /* 0x000000090c1d7246 */ /* 0x000fe2000380001d */
[----:B------:R-:W2:Y:S01]  /*1f40*/  LDS R26, [R2+0x3f00] ;  /* 0x003f0000021a7984 */ /* 0x000ea20000000800 */
[C---:B-1----:R-:W-:Y:S02]  /*1f50*/  VIADDMNMX.U32 R28, R16.reuse, R17, R28, PT ;  /* 0x00000011101c7246 */ /* 0x042fe4000380001c */
[----:B------:R-:W-:Y:S02]  /*1f60*/  VIADDMNMX.U32 R14, R16, R9, R14, PT ;  /* 0x00000009100e7246 */ /* 0x000fe4000380000e */
[----:B------:R-:W-:Y:S02]  /*1f70*/  VIADDMNMX.U32 R8, R25, R10, R29, PT ;  /* 0x0000000a19087246 */ /* 0x000fe4000380001d */
[C---:B------:R-:W-:Y:S02]  /*1f80*/  VIADDMNMX.U32 R28, R15.reuse, R18, R28, PT ;  /* 0x000000120f1c7246 */ /* 0x040fe4000380001c */
[----:B------:R-:W-:-:S02]  /*1f90*/  VIADDMNMX.U32 R14, R15, R10, R14, PT ;  /* 0x0000000a0f0e7246 */ /* 0x000fc4000380000e */
[C---:B0-----:R-:W-:Y:S02]  /*1fa0*/  VIADDMNMX.U32 R27, R13.reuse, R19, R24, PT ;  /* 0x000000130d1b7246 */ /* 0x041fe40003800018 */
[----:B------:R-:W-:Y:S02]  /*1fb0*/  VIADDMNMX.U32 R17, R13, R11, R8, PT ;  /* 0x0000000b0d117246 */ /* 0x000fe40003800008 */
[C---:B--2---:R-:W-:Y:S02]  /*1fc0*/  VIADDMNMX.U32 R19, R26.reuse, R19, R28, PT ;  /* 0x000000131a137246 */ /* 0x044fe4000380001c */
[----:B------:R-:W-:Y:S01]  /*1fd0*/  VIADDMNMX.U32 R29, R26, R11, R14, PT ;  /* 0x0000000b1a1d7246 */ /* 0x000fe2000380000e */
[----:B------:R-:W-:Y:S06]  /*1fe0*/  BRA `(.L_x_4) ;  /* 0x0000001800947947 */ /* 0x000fec0003800000 */
.L_x_3:
[----:B------:R-:W2:Y:S01]  /*1ff0*/  S2UR UR5, SR_CgaCtaId ;  /* 0x00000000000579c3 */ /* 0x000ea20000008800 */
[----:B------:R-:W-:Y:S01]  /*2000*/  UMOV UR4, 0x400 ;  /* 0x0000040000047882 */ /* 0x000fe20000000000 */
[----:B01----:R-:W-:Y:S01]  /*2010*/  LDS.128 R8, [R26] ;  /* 0x000000001a087984 */ /* 0x003fe20000000c00 */
[----:B--2---:R-:W-:-:S06]  /*2020*/  ULEA UR4, UR5, UR4, 0x18 ;  /* 0x0000000405047291 */ /* 0x004fcc000f8ec0ff */
[----:B------:R-:W-:-:S05]  /*2030*/  LEA R0, R0, UR4, 0x2 ;  /* 0x0000000400007c11 */ /* 0x000fca000f8e10ff */
[----:B------:R-:W-:Y:S01]  /*2040*/  IMAD R2, R15, 0x4, R0 ;  /* 0x000000040f027824 */ /* 0x000fe200078e0200 */
[----:B------:R-:W0:Y:S04]  /*2050*/  LDS R25, [R0] ;  /* 0x0000000000197984 */ /* 0x000e280000000800 */
[----:B------:R-:W1:Y:S04]  /*2060*/  LDS.128 R12, [R24] ;  /* 0x00000000180c7984 */ /* 0x000e680000000c00 */
[----:B------:R-:W2:Y:S04]  /*2070*/  LDS R3, [R2] ;  /* 0x0000000002037984 */ /* 0x000ea80000000800 */
[----:B------:R-:W3:Y:S04]  /*2080*/  LDS R18, [R0+0x100] ;  /* 0x0001000000127984 */ /* 0x000ee80000000800 */
[----:B------:R-:W-:Y:S01]  /*2090*/  LDS R28, [R0+0x500] ;  /* 0x00050000001c7984 */ /* 0x000fe20000000800 */
[----:B0-----:R-:W-:-:S03]  /*20a0*/  VIADDMNMX.U32 R16, R25, R8, R27, PT ;  /* 0x0000000819107246 */ /* 0x001fc6000380001b */
[----:B------:R-:W0:Y:S01]  /*20b0*/  LDS R27, [R0+0x200] ;  /* 0x00020000001b7984 */ /* 0x000e220000000800 */
[----:B-1----:R-:W-:Y:S02]  /*20c0*/  VIADDMNMX.U32 R25, R25, R12, R17, PT ;  /* 0x0000000c19197246 */ /* 0x002fe40003800011 */
[C---:B--2---:R-:W-:Y:S02]  /*20d0*/  VIADDMNMX.U32 R19, R3.reuse, R8, R19, PT ;  /* 0x0000000803137246 */ /* 0x044fe40003800013 */
[----:B------:R-:W1:Y:S01]  /*20e0*/  LDS R8, [R2+0x100] ;  /* 0x0001000002087984 */ /* 0x000e620000000800 */
[----:B------:R-:W-:Y:S02]  /*20f0*/  VIADDMNMX.U32 R3, R3, R12, R29, PT ;  /* 0x0000000c03037246 */ /* 0x000fe4000380001d */
[C---:B---3--:R-:W-:Y:S01]  /*2100*/  VIADDMNMX.U32 R17, R18.reuse, R9, R16, PT ;  /* 0x0000000912117246 */ /* 0x048fe20003800010 */
[----:B------:R-:W-:Y:S01]  /*2110*/  LDS R12, [R2+0x300] ;  /* 0x00030000020c7984 */ /* 0x000fe20000000800 */
[----:B------:R-:W-:-:S03]  /*2120*/  VIADDMNMX.U32 R18, R18, R13, R25, PT ;  /* 0x0000000d12127246 */ /* 0x000fc60003800019 */
[----:B------:R-:W2:Y:S04]  /*2130*/  LDS R25, [R2+0x200] ;  /* 0x0002000002197984 */ /* 0x000ea80000000800 */
[----:B------:R-:W3:Y:S01]  /*2140*/  LDS R16, [R0+0x300] ;  /* 0x0003000000107984 */ /* 0x000ee20000000800 */
[C---:B0-----:R-:W-:Y:S02]  /*2150*/  VIADDMNMX.U32 R17, R27.reuse, R10, R17, PT ;  /* 0x0000000a1b117246 */ /* 0x041fe40003800011 */
[----:B------:R-:W-:Y:S02]  /*2160*/  VIADDMNMX.U32 R18, R27, R14, R18, PT ;  /* 0x0000000e1b127246 */ /* 0x000fe40003800012 */
[----:B------:R-:W-:Y:S01]  /*2170*/  LDS R27, [R0+0x400] ;  /* 0x00040000001b7984 */ /* 0x000fe20000000800 */
[----:B-1----:R-:W-:-:S02]  /*2180*/  VIADDMNMX.U32 R19, R8, R9, R19, PT ;  /* 0x0000000908137246 */ /* 0x002fc40003800013 */
[----:B------:R-:W-:Y:S02]  /*2190*/  VIADDMNMX.U32 R3, R8, R13, R3, PT ;  /* 0x0000000d08037246 */ /* 0x000fe40003800003 */
[C---:B--2---:R-:W-:Y:S02]  /*21a0*/  VIADDMNMX.U32 R10, R25.reuse, R10, R19, PT ;  /* 0x0000000a190a7246 */ /* 0x044fe40003800013 */
[----:B------:R-:W-:Y:S02]  /*21b0*/  VIADDMNMX.U32 R9, R25, R14, R3, PT ;  /* 0x0000000e19097246 */ /* 0x000fe40003800003 */
[----:B---3--:R-:W-:Y:S02]  /*21c0*/  VIADDMNMX.U32 R3, R16, R15, R18, PT ;  /* 0x0000000f10037246 */ /* 0x008fe40003800012 */
[C---:B------:R-:W-:Y:S02]  /*21d0*/  VIADDMNMX.U32 R10, R12.reuse, R11, R10, PT ;  /* 0x0000000b0c0a7246 */ /* 0x040fe4000380000a */
[----:B------:R-:W-:-:S02]  /*21e0*/  VIADDMNMX.U32 R9, R12, R15, R9, PT ;  /* 0x0000000f0c097246 */ /* 0x000fc40003800009 */
[----:B------:R-:W-:Y:S01]  /*21f0*/  VIADDMNMX.U32 R25, R16, R11, R17, PT ;  /* 0x0000000b10197246 */ /* 0x000fe20003800011 */
[----:B------:R-:W0:Y:S04]  /*2200*/  LDS.128 R12, [R26+0x10] ;  /* 0x000010001a0c7984 */ /* 0x000e280000000c00 */
[----:B------:R-:W1:Y:S04]  /*2210*/  LDS R11, [R2+0x400] ;  /* 0x00040000020b7984 */ /* 0x000e680000000800 */
[----:B------:R-:W2:Y:S01]  /*2220*/  LDS.128 R16, [R24+0x10] ;  /* 0x0000100018107984 */ /* 0x000ea20000000c00 */
[----:B0-----:R-:W-:-:S02]  /*2230*/  VIADDMNMX.U32 R8, R27, R12, R25, PT ;  /* 0x0000000c1b087246 */ /* 0x001fc40003800019 */
[C---:B-1----:R-:W-:Y:S02]  /*2240*/  VIADDMNMX.U32 R12, R11.reuse, R12, R10, PT ;  /* 0x0000000c0b0c7246 */ /* 0x042fe4000380000a */
[----:B------:R-:W0:Y:S01]  /*2250*/  LDS R10, [R2+0x500] ;  /* 0x00050000020a7984 */ /* 0x000e220000000800 */
[C---:B------:R-:W-:Y:S02]  /*2260*/  VIADDMNMX.U32 R8, R28.reuse, R13, R8, PT ;  /* 0x0000000d1c087246 */ /* 0x040fe40003800008 */
[-C--:B--2---:R-:W-:Y:S02]  /*2270*/  VIADDMNMX.U32 R11, R11, R16.reuse, R9, PT ;  /* 0x000000100b0b7246 */ /* 0x084fe40003800009 */
[----:B------:R-:W-:Y:S01]  /*2280*/  VIADDMNMX.U32 R25, R27, R16, R3, PT ;  /* 0x000000101b197246 */ /* 0x000fe20003800003 */
[----:B------:R-:W1:Y:S03]  /*2290*/  LDS R9, [R0+0x600] ;  /* 0x0006000000097984 */ /* 0x000e660000000800 */
[----:B------:R-:W-:Y:S01]  /*22a0*/  VIADDMNMX.U32 R25, R28, R17, R25, PT ;  /* 0x000000111c197246 */ /* 0x000fe20003800019 */
[----:B------:R-:W2:Y:S04]  /*22b0*/  LDS R3, [R2+0x600] ;  /* 0x0006000002037984 */ /* 0x000ea80000000800 */
[----:B------:R-:W3:Y:S04]  /*22c0*/  LDS R16, [R0+0x700] ;  /* 0x0007000000107984 */ /* 0x000ee80000000800 */
[----:B------:R-:W-:Y:S01]  /*22d0*/  LDS R28, [R0+0x900] ;  /* 0x00090000001c7984 */ /* 0x000fe20000000800 */
        /* <DEDUP_REMOVED lines=9> */
[----:B------:R-:W-:Y:S01]  /*2370*/  LDS.128 R8, [R26+0x20] ;  /* 0x000020001a087984 */ /* 0x000fe20000000c00 */
[----:B------:R-:W-:-:S03]  /*2380*/  VIADDMNMX.U32 R16, R16, R19, R25, PT ;  /* 0x0000001310107246 */ /* 0x000fc60003800019 */
[----:B------:R-:W1:Y:S01]  /*2390*/  LDS R3, [R0+0x800] ;  /* 0x0008000000037984 */ /* 0x000e620000000800 */
[C---:B0-----:R-:W-:Y:S02]  /*23a0*/  VIADDMNMX.U32 R25, R12.reuse, R15, R14, PT ;  /* 0x0000000f0c197246 */ /* 0x041fe4000380000e */
[----:B------:R-:W-:Y:S02]  /*23b0*/  VIADDMNMX.U32 R19, R12, R19, R27, PT ;  /* 0x000000130c137246 */ /* 0x000fe4000380001b */
[----:B------:R-:W0:Y:S04]  /*23c0*/  LDS.128 R12, [R24+0x20] ;  /* 0x00002000180c7984 */ /* 0x000e280000000c00 */
[----:B------:R-:W-:Y:S01]  /*23d0*/  LDS R27, [R0+0x1000] ;  /* 0x00100000001b7984 */ /* 0x000fe20000000800 */
[----:B-1----:R-:W-:-:S02]  /*23e0*/  VIADDMNMX.U32 R18, R3, R8, R18, PT ;  /* 0x0000000803127246 */ /* 0x002fc40003800012 */
[----:B------:R-:W-:Y:S02]  /*23f0*/  VIADDMNMX.U32 R8, R17, R8, R25, PT ;  /* 0x0000000811087246 */ /* 0x000fe40003800019 */
[-C--:B0-----:R-:W-:Y:S02]  /*2400*/  VIADDMNMX.U32 R25, R3, R12.reuse, R16, PT ;  /* 0x0000000c03197246 */ /* 0x081fe40003800010 */
[----:B------:R-:W0:Y:S01]  /*2410*/  LDS R16, [R2+0x900] ;  /* 0x0009000002107984 */ /* 0x000e220000000800 */
[C---:B------:R-:W-:Y:S02]  /*2420*/  VIADDMNMX.U32 R3, R28.reuse, R9, R18, PT ;  /* 0x000000091c037246 */ /* 0x040fe40003800012 */
[----:B------:R-:W-:Y:S01]  /*2430*/  VIADDMNMX.U32 R28, R28, R13, R25, PT ;  /* 0x0000000d1c1c7246 */ /* 0x000fe20003800019 */
[----:B------:R-:W-:Y:S01]  /*2440*/  LDS R18, [R0+0xb00] ;  /* 0x000b000000127984 */ /* 0x000fe20000000800 */
[----:B------:R-:W-:-:S03]  /*2450*/  VIADDMNMX.U32 R19, R17, R12, R19, PT ;  /* 0x0000000c11137246 */ /* 0x000fc60003800013 */
[----:B------:R-:W1:Y:S04]  /*2460*/  LDS R25, [R0+0xa00] ;  /* 0x000a000000197984 */ /* 0x000e680000000800 */
[----:B------:R-:W2:Y:S01]  /*2470*/  LDS R17, [R2+0xa00] ;  /* 0x000a000002117984 */ /* 0x000ea20000000800 */
[----:B0-----:R-:W-:-:S03]  /*2480*/  VIADDMNMX.U32 R9, R16, R9, R8, PT ;  /* 0x0000000910097246 */ /* 0x001fc60003800008 */
[----:B------:R-:W0:Y:S01]  /*2490*/  LDS R8, [R2+0xb00] ;  /* 0x000b000002087984 */ /* 0x000e220000000800 */
[----:B------:R-:W-:-:S03]  /*24a0*/  VIADDMNMX.U32 R19, R16, R13, R19, PT ;  /* 0x0000000d10137246 */ /* 0x000fc60003800013 */
[----:B------:R-:W-:Y:S01]  /*24b0*/  LDS R13, [R2+0xc00] ;  /* 0x000c0000020d7984 */ /* 0x000fe20000000800 */
[C---:B-1----:R-:W-:Y:S02]  /*24c0*/  VIADDMNMX.U32 R3, R25.reuse, R10, R3, PT ;  /* 0x0000000a19037246 */ /* 0x042fe40003800003 */
[----:B------:R-:W-:Y:S02]  /*24d0*/  VIADDMNMX.U32 R28, R25, R14, R28, PT ;  /* 0x0000000e191c7246 */ /* 0x000fe4000380001c */
[C---:B--2---:R-:W-:Y:S01]  /*24e0*/  VIADDMNMX.U32 R10, R17.reuse, R10, R9, PT ;  /* 0x0000000a110a7246 */ /* 0x044fe20003800009 */
[----:B------:R-:W-:Y:S01]  /*24f0*/  LDS R25, [R0+0xc00] ;  /* 0x000c000000197984 */ /* 0x000fe20000000800 */
[----:B------:R-:W-:Y:S02]  /*2500*/  VIADDMNMX.U32 R9, R17, R14, R19, PT ;  /* 0x0000000e11097246 */ /* 0x000fe40003800013 */
[C---:B------:R-:W-:Y:S02]  /*2510*/  VIADDMNMX.U32 R12, R18.reuse, R11, R3, PT ;  /* 0x0000000b120c7246 */ /* 0x040fe40003800003 */
[----:B------:R-:W-:-:S02]  /*2520*/  VIADDMNMX.U32 R3, R18, R15, R28, PT ;  /* 0x0000000f12037246 */ /* 0x000fc4000380001c */
        /* <DEDUP_REMOVED lines=17> */
[----:B------:R-:W-:Y:S01]  /*2640*/  VIADDMNMX.U32 R16, R14, R17, R16, PT ;  /* 0x000000110e107246 */ /* 0x000fe20003800010 */
[----:B------:R-:W-:Y:S01]  /*2650*/  LDS R9, [R2+0x1000] ;  /* 0x0010000002097984 */ /* 0x000fe20000000800 */
[----:B0-----:R-:W-:-:S02]  /*2660*/  VIADDMNMX.U32 R3, R25, R18, R3, PT ;  /* 0x0000001219037246 */ /* 0x001fc40003800003 */
[-C--:B------:R-:W-:Y:S02]  /*2670*/  VIADDMNMX.U32 R28, R25, R10.reuse, R28, PT ;  /* 0x0000000a191c7246 */ /* 0x080fe4000380001c */
[C---:B--2---:R-:W-:Y:S02]  /*2680*/  VIADDMNMX.U32 R15, R13.reuse, R10, R15, PT ;  /* 0x0000000a0d0f7246 */ /* 0x044fe4000380000f */
[C---:B------:R-:W-:Y:S02]  /*2690*/  VIADDMNMX.U32 R25, R12.reuse, R19, R3, PT ;  /* 0x000000130c197246 */ /* 0x040fe40003800003 */
[-C--:B------:R-:W-:Y:S02]  /*26a0*/  VIADDMNMX.U32 R3, R12, R11.reuse, R28, PT ;  /* 0x0000000b0c037246 */ /* 0x080fe4000380001c */
[----:B------:R-:W-:Y:S01]  /*26b0*/  VIADDMNMX.U32 R16, R13, R18, R16, PT ;  /* 0x000000120d107246 */ /* 0x000fe20003800010 */
[----:B------:R-:W-:Y:S01]  /*26c0*/  LDS R28, [R0+0x1100] ;  /* 0x00110000001c7984 */ /* 0x000fe20000000800 */
[----:B---3--:R-:W-:-:S02]  /*26d0*/  VIADDMNMX.U32 R11, R8, R11, R15, PT ;  /* 0x0000000b080b7246 */ /* 0x008fc4000380000f */
[----:B------:R-:W-:Y:S01]  /*26e0*/  VIADDMNMX.U32 R10, R8, R19, R16, PT ;  /* 0x00000013080a7246 */ /* 0x000fe20003800010 */
[----:B------:R-:W0:Y:S04]  /*26f0*/  LDS.128 R12, [R26+0x40] ;  /* 0x000040001a0c7984 */ /* 0x000e280000000c00 */
[----:B------:R-:W1:Y:S01]  /*2700*/  LDS.128 R16, [R24+0x40] ;  /* 0x0000400018107984 */ /* 0x000e620000000c00 */
[-C--:B0-----:R-:W-:Y:S02]  /*2710*/  VIADDMNMX.U32 R8, R27, R12.reuse, R25, PT ;  /* 0x0000000c1b087246 */ /* 0x081fe40003800019 */
[C---:B------:R-:W-:Y:S02]  /*2720*/  VIADDMNMX.U32 R12, R9.reuse, R12, R10, PT ;  /* 0x0000000c090c7246 */ /* 0x040fe4000380000a */
[----:B------:R-:W0:Y:S01]  /*2730*/  LDS R10, [R2+0x1100] ;  /* 0x00110000020a7984 */ /* 0x000e220000000800 */
[----:B-1----:R-:W-:-:S02]  /*2740*/  VIADDMNMX.U32 R11, R9, R16, R11, PT ;  /* 0x00000010090b7246 */ /* 0x002fc4000380000b */
[----:B------:R-:W-:Y:S01]  /*2750*/  VIADDMNMX.U32 R25, R27, R16, R3, PT ;  /* 0x000000101b197246 */ /* 0x000fe20003800003 */
[----:B------:R-:W1:Y:S01]  /*2760*/  LDS R9, [R0+0x1200] ;  /* 0x0012000000097984 */ /* 0x000e620000000800 */
[C---:B------:R-:W-:Y:S02]  /*2770*/  VIADDMNMX.U32 R8, R28.reuse, R13, R8, PT ;  /* 0x0000000d1c087246 */ /* 0x040fe40003800008 */
        /* <DEDUP_REMOVED lines=247> */
[----:B------:R-:W-:Y:S01]  /*36f0*/  LDS R3, [R0+0x3800] ;  /* 0x0038000000037984 */ /* 0x000fe20000000800 */
[----:B------:R-:W-:-:S03]  /*3700*/  VIADDMNMX.U32 R16, R16, R19, R25, PT ;  /* 0x0000001310107246 */ /* 0x000fc60003800019 */
[----:B------:R-:W1:Y:S01]  /*3710*/  LDS.128 R8, [R26+0xe0] ;  /* 0x0000e0001a087984 */ /* 0x000e620000000c00 */
[C---:B0-----:R-:W-:Y:S02]  /*3720*/  VIADDMNMX.U32 R25, R12.reuse, R15, R14, PT ;  /* 0x0000000f0c197246 */ /* 0x041fe4000380000e */
[----:B------:R-:W-:Y:S02]  /*3730*/  VIADDMNMX.U32 R19, R12, R19, R27, PT ;  /* 0x000000130c137246 */ /* 0x000fe4000380001b */
[----:B------:R-:W0:Y:S01]  /*3740*/  LDS.128 R12, [R24+0xe0] ;  /* 0x0000e000180c7984 */ /* 0x000e220000000c00 */
[-C--:B-1----:R-:W-:Y:S02]  /*3750*/  VIADDMNMX.U32 R18, R3, R8.reuse, R18, PT ;  /* 0x0000000803127246 */ /* 0x082fe40003800012 */
[----:B------:R-:W-:Y:S02]  /*3760*/  VIADDMNMX.U32 R8, R17, R8, R25, PT ;  /* 0x0000000811087246 */ /* 0x000fe40003800019 */
[----:B------:R-:W-:Y:S01]  /*3770*/  LDS R25, [R2+0x3c00] ;  /* 0x003c000002197984 */ /* 0x000fe20000000800 */
[----:B0-----:R-:W-:-:S03]  /*3780*/  VIADDMNMX.U32 R27, R3, R12, R16, PT ;  /* 0x0000000c031b7246 */ /* 0x001fc60003800010 */
[----:B------:R-:W0:Y:S01]  /*3790*/  LDS R16, [R2+0x3900] ;  /* 0x0039000002107984 */ /* 0x000e220000000800 */
[----:B------:R-:W-:Y:S02]  /*37a0*/  VIADDMNMX.U32 R19, R17, R12, R19, PT ;  /* 0x0000000c11137246 */ /* 0x000fe40003800013 */
[C---:B------:R-:W-:Y:S01]  /*37b0*/  VIADDMNMX.U32 R17, R28.reuse, R9, R18, PT ;  /* 0x000000091c117246 */ /* 0x040fe20003800012 */
[----:B------:R-:W1:Y:S01]  /*37c0*/  LDS R3, [R2+0x3a00] ;  /* 0x003a000002037984 */ /* 0x000e620000000800 */
[----:B------:R-:W-:-:S03]  /*37d0*/  VIADDMNMX.U32 R27, R28, R13, R27, PT ;  /* 0x0000000d1c1b7246 */ /* 0x000fc6000380001b */
[----:B------:R-:W2:Y:S04]  /*37e0*/  LDS R18, [R0+0x3a00] ;  /* 0x003a000000127984 */ /* 0x000ea80000000800 */
[----:B------:R-:W3:Y:S01]  /*37f0*/  LDS R12, [R2+0x3b00] ;  /* 0x003b0000020c7984 */ /* 0x000ee20000000800 */
[----:B0-----:R-:W-:-:S03]  /*3800*/  VIADDMNMX.U32 R28, R16, R9, R8, PT ;  /* 0x00000009101c7246 */ /* 0x001fc60003800008 */
[----:B------:R-:W0:Y:S01]  /*3810*/  LDS R8, [R0+0x3b00] ;  /* 0x003b000000087984 */ /* 0x000e220000000800 */
[----:B------:R-:W-:Y:S02]  /*3820*/  VIADDMNMX.U32 R19, R16, R13, R19, PT ;  /* 0x0000000d10137246 */ /* 0x000fe40003800013 */
[C---:B-1----:R-:W-:Y:S02]  /*3830*/  VIADDMNMX.U32 R28, R3.reuse, R10, R28, PT ;  /* 0x0000000a031c7246 */ /* 0x042fe4000380001c */
[C---:B--2---:R-:W-:Y:S02]  /*3840*/  VIADDMNMX.U32 R27, R18.reuse, R14, R27, PT ;  /* 0x0000000e121b7246 */ /* 0x044fe4000380001b */
[----:B------:R-:W-:Y:S02]  /*3850*/  VIADDMNMX.U32 R13, R18, R10, R17, PT ;  /* 0x0000000a120d7246 */ /* 0x000fe40003800011 */
[----:B------:R-:W-:Y:S02]  /*3860*/  VIADDMNMX.U32 R14, R3, R14, R19, PT ;  /* 0x0000000e030e7246 */ /* 0x000fe40003800013 */
[----:B------:R-:W1:Y:S01]  /*3870*/  LDS.128 R16, [R26+0xf0] ;  /* 0x0000f0001a107984 */ /* 0x000e620000000c00 */
[----:B---3--:R-:W-:-:S02]  /*3880*/  VIADDMNMX.U32 R28, R12, R11, R28, PT ;  /* 0x0000000b0c1c7246 */ /* 0x008fc4000380001c */
[----:B------:R-:W-:Y:S01]  /*3890*/  VIADDMNMX.U32 R14, R12, R15, R14, PT ;  /* 0x0000000f0c0e7246 */ /* 0x000fe2000380000e */
[----:B------:R-:W2:Y:S04]  /*38a0*/  LDS R3, [R0+0x3c00] ;  /* 0x003c000000037984 */ /* 0x000ea80000000800 */
[----:B------:R-:W-:Y:S01]  /*38b0*/  LDS R26, [R2+0x3f00] ;  /* 0x003f0000021a7984 */ /* 0x000fe20000000800 */
[C---:B0-----:R-:W-:Y:S02]  /*38c0*/  VIADDMNMX.U32 R13, R8.reuse, R11, R13, PT ;  /* 0x0000000b080d7246 */ /* 0x041fe4000380000d */
[----:B------:R-:W-:Y:S02]  /*38d0*/  VIADDMNMX.U32 R27, R8, R15, R27, PT ;  /* 0x0000000f081b7246 */ /* 0x000fe4000380001b */
[----:B------:R-:W0:Y:S04]  /*38e0*/  LDS.128 R8, [R24+0xf0] ;  /* 0x0000f00018087984 */ /* 0x000e280000000c00 */
[----:B------:R-:W-:Y:S01]  /*38f0*/  LDS R15, [R2+0x3e00] ;  /* 0x003e0000020f7984 */ /* 0x000fe20000000800 */
[----:B-1----:R-:W-:-:S02]  /*3900*/  VIADDMNMX.U32 R28, R25, R16, R28, PT ;  /* 0x00000010191c7246 */ /* 0x002fc4000380001c */
[C---:B--2---:R-:W-:Y:S02]  /*3910*/  VIADDMNMX.U32 R12, R3.reuse, R16, R13, PT ;  /* 0x00000010030c7246 */ /* 0x044fe4000380000d */
[----:B------:R-:W1:Y:S04]  /*3920*/  LDS R13, [R0+0x3d00] ;  /* 0x003d0000000d7984 */ /* 0x000e680000000800 */
[----:B------:R-:W2:Y:S01]  /*3930*/  LDS R16, [R2+0x3d00] ;  /* 0x003d000002107984 */ /* 0x000ea20000000800 */
[----:B0-----:R-:W-:-:S03]  /*3940*/  VIADDMNMX.U32 R29, R3, R8, R27, PT ;  /* 0x00000008031d7246 */ /* 0x001fc6000380001b */
[----:B------:R-:W0:Y:S01]  /*3950*/  LDS R27, [R0+0x3e00] ;  /* 0x003e0000001b7984 */ /* 0x000e220000000800 */
[----:B------:R-:W-:-:S03]  /*3960*/  VIADDMNMX.U32 R14, R25, R8, R14, PT ;  /* 0x00000008190e7246 */ /* 0x000fc6000380000e */
[----:B------:R-:W3:Y:S01]  /*3970*/  LDS R3, [R0+0x3f00] ;  /* 0x003f000000037984 */ /* 0x000ee20000000800 */
[C---:B-1----:R-:W-:Y:S02]  /*3980*/  VIADDMNMX.U32 R12, R13.reuse, R17, R12, PT ;  /* 0x000000110d0c7246 */ /* 0x042fe4000380000c */
[----:B------:R-:W-:Y:S02]  /*3990*/  VIADDMNMX.U32 R29, R13, R9, R29, PT ;  /* 0x000000090d1d7246 */ /* 0x000fe4000380001d */
[C---:B--2---:R-:W-:Y:S02]  /*39a0*/  VIADDMNMX.U32 R28, R16.reuse, R17, R28, PT ;  /* 0x00000011101c7246 */ /* 0x044fe4000380001c */
[----:B------:R-:W-:Y:S02]  /*39b0*/  VIADDMNMX.U32 R14, R16, R9, R14, PT ;  /* 0x00000009100e7246 */ /* 0x000fe4000380000e */
[C---:B------:R-:W-:Y:S02]  /*39c0*/  VIADDMNMX.U32 R28, R15.reuse, R18, R28, PT ;  /* 0x000000120f1c7246 */ /* 0x040fe4000380001c */
[----:B------:R-:W-:-:S02]  /*39d0*/  VIADDMNMX.U32 R14, R15, R10, R14, PT ;  /* 0x0000000a0f0e7246 */ /* 0x000fc4000380000e */
[C---:B0-----:R-:W-:Y:S02]  /*39e0*/  VIADDMNMX.U32 R12, R27.reuse, R18, R12, PT ;  /* 0x000000121b0c7246 */ /* 0x041fe4000380000c */
[----:B------:R-:W-:Y:S02]  /*39f0*/  VIADDMNMX.U32 R8, R27, R10, R29, PT ;  /* 0x0000000a1b087246 */ /* 0x000fe4000380001d */
[C---:B---3--:R-:W-:Y:S02]  /*3a00*/  VIADDMNMX.U32 R27, R3.reuse, R19, R12, PT ;  /* 0x00000013031b7246 */ /* 0x048fe4000380000c */
[----:B------:R-:W-:Y:S02]  /*3a10*/  VIADDMNMX.U32 R17, R3, R11, R8, PT ;  /* 0x0000000b03117246 */ /* 0x000fe40003800008 */
[C---:B------:R-:W-:Y:S02]  /*3a20*/  VIADDMNMX.U32 R19, R26.reuse, R19, R28, PT ;  /* 0x000000131a137246 */ /* 0x040fe4000380001c */
[----:B------:R-:W-:-:S07]  /*3a30*/  VIADDMNMX.U32 R29, R26, R11, R14, PT ;  /* 0x0000000b1a1d7246 */ /* 0x000fce000380000e */
.L_x_4:
[----:B------:R-:W-:Y:S04]  /*3a40*/  STG.E desc[UR8][R22.64], R27 ;  /* 0x0000001b16007986 */ /* 0x000fe8000c101908 */
[----:B------:R-:W-:Y:S04]  /*3a50*/  STG.E desc[UR8][R20.64], R19 ;  /* 0x0000001314007986 */ /* 0x000fe8000c101908 */
[----:B------:R-:W-:Y:S04]  /*3a60*/  STG.E desc[UR8][R6.64], R17 ;  /* 0x0000001106007986 */ /* 0x000fe8000c101908 */
[----:B------:R-:W-:Y:S01]  /*3a70*/  STG.E desc[UR8][R4.64], R29 ;  /* 0x0000001d04007986 */ /* 0x000fe2000c101908 */
[----:B------:R-:W-:Y:S05]  /*3a80*/  EXIT ;  /* 0x000000000000794d */ /* 0x000fea0003800000 */
.L_x_5:
        /* <DEDUP_REMOVED lines=15> */
.L_x_9:


//--------------------- .text._Z15calKernelPhase1Pjiiiii --------------------------
	.section	.text._Z15calKernelPhase1Pjiiiii,"ax",@progbits
	.align	128
        .global         _Z15calKernelPhase1Pjiiiii
        .type           _Z15calKernelPhase1Pjiiiii,@function
        .size           _Z15calKernelPhase1Pjiiiii,(.L_x_10 - _Z15calKernelPhase1Pjiiiii)
        .other          _Z15calKernelPhase1Pjiiiii,@"STO_CUDA_ENTRY STV_DEFAULT"
_Z15calKernelPhase1Pjiiiii:
.text._Z15calKernelPhase1Pjiiiii:
[----:B------:R-:W-:Y:S01]  /*0000*/  LDC R1, c[0x0][0x37c] ;  /* 0x0000df00ff017b82 */ /* 0x000fe20000000800 */
[----:B------:R-:W0:Y:S07]  /*0010*/  S2R R23, SR_TID.Y ;  /* 0x0000000000177919 */ /* 0x000e2e0000002200 */
[----:B------:R-:W1:Y:S01]  /*0020*/  S2UR UR5, SR_CTAID.Y ;  /* 0x00000000000579c3 */ /* 0x000e620000002600 */
[----:B------:R-:W2:Y:S01]  /*0030*/  LDCU.64 UR6, c[0x0][0x388] ;  /* 0x00007100ff0677ac */ /* 0x000ea20008000a00 */
[----:B------:R-:W3:Y:S01]  /*0040*/  S2R R13, SR_TID.X ;  /* 0x00000000000d7919 */ /* 0x000ee20000002100 */
[----:B------:R-:W4:Y:S05]  /*0050*/  LDCU.64 UR8, c[0x0][0x358] ;  /* 0x00006b00ff0877ac */ /* 0x000f2a0008000a00 */
[----:B------:R-:W1:Y:S08]  /*0060*/  LDC R2, c[0x0][0x394] ;  /* 0x0000e500ff027b82 */ /* 0x000e700000000800 */
[----:B------:R-:W5:Y:S01]  /*0070*/  S2UR UR4, SR_CTAID.X ;  /* 0x00000000000479c3 */ /* 0x000f620000002500 */
[----:B--2---:R-:W-:-:S07]  /*0080*/  IMAD.U32 R11, RZ, RZ, UR7 ;  /* 0x00000007ff0b7e24 */ /* 0x004fce000f8e00ff */
[----:B------:R-:W5:Y:S08]  /*0090*/  LDC R0, c[0x0][0x398] ;  /* 0x0000e600ff007b82 */ /* 0x000f700000000800 */
[----:B------:R-:W2:Y:S01]  /*00a0*/  LDC.64 R4, c[0x0][0x380] ;  /* 0x0000e000ff047b82 */ /* 0x000ea20000000a00 */
[----:B-1----:R-:W-:-:S04]  /*00b0*/  VIADD R2, R2, UR5 ;  /* 0x0000000502027c36 */ /* 0x002fc80008000000 */
[----:B0-----:R-:W-:Y:S02]  /*00c0*/  IMAD R2, R2, 0x40, R23 ;  /* 0x0000004002027824 */ /* 0x001fe400078e0217 */
[----:B-----5:R-:W-:-:S04]  /*00d0*/  VIADD R0, R0, UR4 ;  /* 0x0000000400007c36 */ /* 0x020fc80008000000 */
[----:B---3--:R-:W-:Y:S02]  /*00e0*/  IMAD R3, R0, 0x40, R13 ;  /* 0x0000004000037824 */ /* 0x008fe400078e020d */
[C---:B------:R-:W-:Y:S02]  /*00f0*/  VIADD R0, R2.reuse, UR7 ;  /* 0x0000000702007c36 */ /* 0x040fe40008000000 */
[--C-:B------:R-:W-:Y:S02]  /*0100*/  IMAD R7, R2, UR6, R3.reuse ;  /* 0x0000000602077c24 */ /* 0x100fe4000f8e0203 */
[----:B------:R-:W-:Y:S02]  /*0110*/  IMAD R9, R0, UR6, R3 ;  /* 0x0000000600097c24 */ /* 0x000fe4000f8e0203 */
[----:B--2---:R-:W-:-:S04]  /*0120*/  IMAD.WIDE R2, R7, 0x4, R4 ;  /* 0x0000000407027825 */ /* 0x004fc800078e0204 */
[----:B------:R-:W-:Y:S01]  /*0130*/  IMAD.WIDE R4, R9, 0x4, R4 ;  /* 0x0000000409047825 */ /* 0x000fe200078e0204 */
[----:B----4-:R-:W2:Y:S03]  /*0140*/  LDG.E R15, desc[UR8][R2.64] ;  /* 0x00000008020f7981 */ /* 0x010ea6000c1e1900 */
[C---:B------:R-:W-:Y:S01]  /*0150*/  IMAD.WIDE R6, R11.reuse, 0x4, R2 ;  /* 0x000000040b067825 */ /* 0x040fe200078e0202 */
[----:B------:R-:W3:Y:S03]  /*0160*/  LDG.E R19, desc[UR8][R4.64] ;  /* 0x0000000804137981 */ /* 0x000ee6000c1e1900 */
[----:B------:R-:W-:Y:S01]  /*0170*/  IMAD.WIDE R8, R11, 0x4, R4 ;  /* 0x000000040b087825 */ /* 0x000fe200078e0204 */
[----:B------:R-:W4:Y:S04]  /*0180*/  LDG.E R17, desc[UR8][R6.64] ;  /* 0x0000000806117981 */ /* 0x000f28000c1e1900 */
[----:B------:R-:W5:Y:S01]  /*0190*/  LDG.E R21, desc[UR8][R8.64] ;  /* 0x0000000808157981 */ /* 0x000f62000c1e1900 */
[----:B------:R-:W0:Y:S01]  /*01a0*/  S2UR UR5, SR_CgaCtaId ;  /* 0x00000000000579c3 */ /* 0x000e220000008800 */
[----:B------:R-:W-:-:S02]  /*01b0*/  UMOV UR4, 0x400 ;  /* 0x0000040000047882 */ /* 0x000fc40000000000 */
[----:B0-----:R-:W-:Y:S02]  /*01c0*/  ULEA UR4, UR5, UR4, 0x18 ;  /* 0x0000000405047291 */ /* 0x001fe4000f8ec0ff */
[----:B------:R-:W-:-:S04]  /*01d0*/  USHF.L.U32 UR5, UR7, 0x2, URZ ;  /* 0x0000000207057899 */ /* 0x000fc800080006ff */
[----:B------:R-:W-:-:S05]  /*01e0*/  LEA R12, R23, UR4, 0x8 ;  /* 0x00000004170c7c11 */ /* 0x000fca000f8e40ff */
[----:B------:R-:W-:-:S04]  /*01f0*/  IMAD R0, R13, 0x4, R12 ;  /* 0x000000040d007824 */ /* 0x000fc800078e020c */
[----:B------:R-:W-:Y:S01]  /*0200*/  IMAD R10, R11, 0x100, R0 ;  /* 0x000001000b0a7824 */ /* 0x000fe200078e0200 */
[----:B------:R-:W-:Y:S01]  /*0210*/  LEA R13, R13, UR4, 0x2 ;  /* 0x000000040d0d7c11 */ /* 0x000fe2000f8e10ff */
[----:B------:R-:W-:Y:S01]  /*0220*/  UMOV UR6, 0x200 ;  /* 0x0000020000067882 */ /* 0x000fe20000000000 */
[----:B------:R-:W-:Y:S01]  /*0230*/  UMOV UR4, UR5 ;  /* 0x0000000500047c82 */ /* 0x000fe20008000000 */
[----:B--2---:R0:W-:Y:S04]  /*0240*/  STS [R0], R15 ;  /* 0x0000000f00007388 */ /* 0x0041e80000000800 */
[----:B----4-:R0:W-:Y:S04]  /*0250*/  STS [R0+UR5], R17 ;  /* 0x0000001100007988 */ /* 0x0101e80008000805 */
[----:B---3--:R0:W-:Y:S04]  /*0260*/  STS [R10], R19 ;  /* 0x000000130a007388 */ /* 0x0081e80000000800 */
[----:B-----5:R0:W-:Y:S01]  /*0270*/  STS [R10+UR5], R21 ;  /* 0x000000150a007988 */ /* 0x0201e20008000805 */
[----:B------:R-:W-:Y:S06]  /*0280*/  BAR.SYNC.DEFER_BLOCKING 0x0 ;  /* 0x0000000000007b1d */ /* 0x000fec0000010000 */
.L_x_6:
[----:B------:R-:W-:Y:S04]  /*0290*/  LDS R14, [R0] ;  /* 0x00000000000e7984 */ /* 0x000fe80000000800 */
[----:B01----:R-:W-:Y:S04]  /*02a0*/  LDS R15, [R12] ;  /* 0x000000000c0f7984 */ /* 0x003fe80000000800 */
[----:B------:R-:W0:Y:S02]  /*02b0*/  LDS R16, [R13+UR6+-0x200] ;  /* 0xfffe00060d107984 */ /* 0x000e240008000800 */
[----:B0-----:R-:W-:-:S05]  /*02c0*/  VIADDMNMX.U32 R15, R16, R15, R14, PT ;  /* 0x0000000f100f7246 */ /* 0x001fca000380000e */
[----:B------:R-:W-:Y:S04]  /*02d0*/  STS [R0], R15 ;  /* 0x0000000f00007388 */ /* 0x000fe80000000800 */
[----:B------:R-:W-:Y:S04]  /*02e0*/  LDS R14, [R0+UR5] ;  /* 0x00000005000e7984 */ /* 0x000fe80008000800 */
[----:B------:R-:W-:Y:S04]  /*02f0*/  LDS R17, [R12] ;  /* 0x000000000c117984 */ /* 0x000fe80000000800 */
[----:B------:R-:W0:Y:S02]  /*0300*/  LDS R16, [R13+UR4] ;  /* 0x000000040d107984 */ /* 0x000e240008000800 */
[----:B0-----:R-:W-:Y:S01]  /*0310*/  VIADDMNMX.U32 R17, R16, R17, R14, PT ;  /* 0x0000001110117246 */ /* 0x001fe2000380000e */
[----:B------:R-:W-:-:S04]  /*0320*/  IMAD R14, R11, 0x100, R12 ;  /* 0x000001000b0e7824 */ /* 0x000fc800078e020c */
[----:B------:R-:W-:Y:S04]  /*0330*/  STS [R0+UR5], R17 ;  /* 0x0000001100007988 */ /* 0x000fe80008000805 */
[----:B------:R-:W-:Y:S04]  /*0340*/  LDS R16, [R10] ;  /* 0x000000000a107984 */ /* 0x000fe80000000800 */
[----:B------:R-:W-:Y:S04]  /*0350*/  LDS R18, [R13+UR6+-0x200] ;  /* 0xfffe00060d127984 */ /* 0x000fe80008000800 */
[----:B------:R-:W0:Y:S02]  /*0360*/  LDS R19, [R14] ;  /* 0x000000000e137984 */ /* 0x000e240000000800 */
[----:B0-----:R-:W-:-:S05]  /*0370*/  VIADDMNMX.U32 R19, R18, R19, R16, PT ;  /* 0x0000001312137246 */ /* 0x001fca0003800010 */
[----:B------:R-:W-:Y:S04]  /*0380*/  STS [R10], R19 ;  /* 0x000000130a007388 */ /* 0x000fe80000000800 */
[----:B------:R-:W-:Y:S04]  /*0390*/  LDS R15, [R10+UR5] ;  /* 0x000000050a0f7984 */ /* 0x000fe80008000800 */
[----:B------:R-:W-:Y:S04]  /*03a0*/  LDS R16, [R14] ;  /* 0x000000000e107984 */ /* 0x000fe80000000800 */
[----:B------:R-:W0:Y:S02]  /*03b0*/  LDS R18, [R13+UR4] ;  /* 0x000000040d127984 */ /* 0x000e240008000800 */
[----:B0-----:R-:W-:-:S05]  /*03c0*/  VIADDMNMX.U32 R15, R18, R16, R15, PT ;  /* 0x00000010120f7246 */ /* 0x001fca000380000f */
[----:B------:R-:W-:Y:S01]  /*03d0*/  STS [R10+UR5], R15 ;  /* 0x0000000f0a007988 */ /* 0x000fe20008000805 */
[----:B------:R-:W-:Y:S06]  /*03e0*/  BAR.SYNC.DEFER_BLOCKING 0x0 ;  /* 0x0000000000007b1d */ /* 0x000fec0000010000 */
[----:B------:R-:W-:Y:S04]  /*03f0*/  LDS R16, [R0] ;  /* 0x0000000000107984 */ /* 0x000fe80000000800 */
[----:B------:R-:W-:Y:S04]  /*0400*/  LDS R17, [R12+0x4] ;  /* 0x000004000c117984 */ /* 0x000fe80000000800 */
[----:B------:R-:W0:Y:S02]  /*0410*/  LDS R18, [R13+UR6+-0x100] ;  /* 0xffff00060d127984 */ /* 0x000e240008000800 */
[----:B0-----:R-:W-:-:S05]  /*0420*/  VIADDMNMX.U32 R17, R18, R17, R16, PT ;  /* 0x0000001112117246 */ /* 0x001fca0003800010 */
[----:B------:R-:W-:Y:S04]  /*0430*/  STS [R0], R17 ;  /* 0x0000001100007388 */ /* 0x000fe80000000800 */
[----:B------:R-:W-:Y:S04]  /*0440*/  LDS R16, [R0+UR5] ;  /* 0x0000000500107984 */ /* 0x000fe80008000800 */
[----:B------:R-:W-:Y:S04]  /*0450*/  LDS R19, [R12+0x4] ;  /* 0x000004000c137984 */ /* 0x000fe80000000800 */
[----:B------:R-:W0:Y:S02]  /*0460*/  LDS R18, [R13+UR4+0x100] ;  /* 0x000100040d127984 */ /* 0x000e240008000800 */
[----:B0-----:R-:W-:-:S05]  /*0470*/  VIADDMNMX.U32 R19, R18, R19, R16, PT ;  /* 0x0000001312137246 */ /* 0x001fca0003800010 */
[----:B------:R-:W-:Y:S04]  /*0480*/  STS [R0+UR5], R19 ;  /* 0x0000001300007988 */ /* 0x000fe80008000805 */
        /* <DEDUP_REMOVED lines=9> */
[----:B------:R-:W-:Y:S01]  /*0520*/  STS [R10+UR5], R17 ;  /* 0x000000110a007988 */ /* 0x000fe20008000805 */
[----:B------:R-:W-:Y:S06]  /*0530*/  BAR.SYNC.DEFER_BLOCKING 0x0 ;  /* 0x0000000000007b1d */ /* 0x000fec0000010000 */
[----:B------:R-:W-:Y:S04]  /*0540*/  LDS R16, [R0] ;  /* 0x0000000000107984 */ /* 0x000fe80000000800 */
[----:B------:R-:W-:Y:S04]  /*0550*/  LDS R19, [R12+0x8] ;  /* 0x000008000c137984 */ /* 0x000fe80000000800 */
[----:B------:R-:W0:Y:S02]  /*0560*/  LDS R18, [R13+UR6] ;  /* 0x000000060d127984 */ /* 0x000e240008000800 */
        /* <DEDUP_REMOVED lines=20> */
[----:B------:R-:W0:Y:S02]  /*06b0*/  LDS R18, [R13+UR6+0x100] ;  /* 0x000100060d127984 */ /* 0x000e240008000800 */
[----:B0-----:R-:W-:-:S05]  /*06c0*/  VIADDMNMX.U32 R15, R18, R16, R15, PT ;  /* 0x00000010120f7246 */ /* 0x001fca000380000f */
[----:B------:R-:W-:Y:S04]  /*06d0*/  STS [R0], R15 ;  /* 0x0000000f00007388 */ /* 0x000fe80000000800 */
[----:B------:R-:W-:Y:S04]  /*06e0*/  LDS R16, [R0+UR5] ;  /* 0x0000000500107984 */ /* 0x000fe80008000800 */
[----:B------:R0:W-:Y:S04]  /*06f0*/  LDS R17, [R12+0xc] ;  /* 0x00000c000c117984 */ /* 0x0001e80000000800 */
[----:B------:R-:W1:Y:S01]  /*0700*/  LDS R18, [R13+UR4+0x300] ;  /* 0x000300040d127984 */ /* 0x000e620008000800 */
[----:B0-----:R-:W-:Y:S01]  /*0710*/  VIADD R12, R12, 0x10 ;  /* 0x000000100c0c7836 */ /* 0x001fe20000000000 */
[----:B-1----:R-:W-:-:S05]  /*0720*/  VIADDMNMX.U32 R17, R18, R17, R16, PT ;  /* 0x0000001112117246 */ /* 0x002fca0003800010 */
[----:B------:R-:W-:Y:S04]  /*0730*/  STS [R0+UR5], R17 ;  /* 0x0000001100007988 */ /* 0x000fe80008000805 */
[----:B------:R-:W-:Y:S04]  /*0740*/  LDS R16, [R10] ;  /* 0x000000000a107984 */ /* 0x000fe80000000800 */
[----:B------:R-:W-:Y:S04]  /*0750*/  LDS R19, [R14+0xc] ;  /* 0x00000c000e137984 */ /* 0x000fe80000000800 */
[----:B------:R-:W0:Y:S01]  /*0760*/  LDS R18, [R13+UR6+0x100] ;  /* 0x000100060d127984 */ /* 0x000e220008000800 */
[----:B------:R-:W-:-:S04]  /*0770*/  UIADD3 UR6, UPT, UPT, UR6, 0x400, URZ ;  /* 0x0000040006067890 */ /* 0x000fc8000fffe0ff */
[----:B------:R-:W-:Y:S01]  /*0780*/  UISETP.NE.AND UP0, UPT, UR6, 0x4200, UPT ;  /* 0x000042000600788c */ /* 0x000fe2000bf05270 */
[----:B0-----:R-:W-:-:S05]  /*0790*/  VIADDMNMX.U32 R19, R18, R19, R16, PT ;  /* 0x0000001312137246 */ /* 0x001fca0003800010 */
[----:B------:R-:W-:Y:S04]  /*07a0*/  STS [R10], R19 ;  /* 0x000000130a007388 */ /* 0x000fe80000000800 */
[----:B------:R-:W-:Y:S04]  /*07b0*/  LDS R16, [R14+0xc] ;  /* 0x00000c000e107984 */ /* 0x000fe80000000800 */
[----:B------:R-:W-:Y:S04]  /*07c0*/  LDS R15, [R10+UR5] ;  /* 0x000000050a0f7984 */ /* 0x000fe80008000800 */
[----:B------:R-:W0:Y:S01]  /*07d0*/  LDS R18, [R13+UR4+0x300] ;  /* 0x000300040d127984 */ /* 0x000e220008000800 */
[----:B------:R-:W-:Y:S01]  /*07e0*/  UIADD3 UR4, UPT, UPT, UR4, 0x400, URZ ;  /* 0x0000040004047890 */ /* 0x000fe2000fffe0ff */
[----:B0-----:R-:W-:-:S05]  /*07f0*/  VIADDMNMX.U32 R15, R18, R16, R15, PT ;  /* 0x00000010120f7246 */ /* 0x001fca000380000f */
[----:B------:R1:W-:Y:S01]  /*0800*/  STS [R10+UR5], R15 ;  /* 0x0000000f0a007988 */ /* 0x0003e20008000805 */
[----:B------:R-:W-:Y:S06]  /*0810*/  BAR.SYNC.DEFER_BLOCKING 0x0 ;  /* 0x0000000000007b1d */ /* 0x000fec0000010000 */
[----:B------:R-:W-:Y:S05]  /*0820*/  BRA.U UP0, `(.L_x_6) ;  /* 0xfffffff900987547 */ /* 0x000fea000b83ffff */
[----:B------:R-:W0:Y:S04]  /*0830*/  LDS R11, [R0] ;  /* 0x00000000000b7984 */ /* 0x000e280000000800 */
[----:B------:R-:W2:Y:S04]  /*0840*/  LDS R13, [R0+UR5] ;  /* 0x00000005000d7984 */ /* 0x000ea80008000800 */
[----:B-1----:R-:W1:Y:S04]  /*0850*/  LDS R15, [R10] ;  /* 0x000000000a0f7984 */ /* 0x002e680000000800 */
[----:B------:R-:W3:Y:S04]  /*0860*/  LDS R17, [R10+UR5] ;  /* 0x000000050a117984 */ /* 0x000ee80008000800 */
[----:B0-----:R-:W-:Y:S04]  /*0870*/  STG.E desc[UR8][R2.64], R11 ;  /* 0x0000000b02007986 */ /* 0x001fe8000c101908 */
[----:B--2---:R-:W-:Y:S04]  /*0880*/  STG.E desc[UR8][R6.64], R13 ;  /* 0x0000000d06007986 */ /* 0x004fe8000c101908 */
[----:B-1----:R-:W-:Y:S04]  /*0890*/  STG.E desc[UR8][R4.64], R15 ;  /* 0x0000000f04007986 */ /* 0x002fe8000c101908 */
[----:B---3--:R-:W-:Y:S01]  /*08a0*/  STG.E desc[UR8][R8.64], R17 ;  /* 0x0000001108007986 */ /* 0x008fe2000c101908 */
[----:B------:R-:W-:Y:S05]  /*08b0*/  EXIT ;  /* 0x000000000000794d */ /* 0x000fea0003800000 */
.L_x_7:
        /* <DEDUP_REMOVED lines=12> */
.L_x_10:


//--------------------- .nv.shared._Z15calKernelPhase3Pjiiiii --------------------------
	.section	.nv.shared._Z15calKernelPhase3Pjiiiii,"aw",@nobits
	.sectionflags	@""
	.align	4
.nv.shared._Z15calKernelPhase3Pjiiiii:
	.zero		33792


//--------------------- .nv.shared.reserved.0     --------------------------
	.section	.nv.shared.reserved.0,"aw",@nobits
	.weak		__nv_reservedSMEM_offset_0_alias
	.size		__nv_reservedSMEM_offset_0_alias, 0, 64
	.other		__nv_reservedSMEM_offset_0_alias,@"STO_CUDA_RESERVED_SHARED STV_DEFAULT"
__nv_reservedSMEM_offset_0_alias:
	.zero		0
	.zero		64


//--------------------- .nv.shared._Z15calKernelPhase2Pjiiiiii --------------------------
	.section	.nv.shared._Z15calKernelPhase2Pjiiiiii,"aw",@nobits
	.sectionflags	@""
	.align	4
.nv.shared._Z15calKernelPhase2Pjiiiiii:
	.zero		33792


//--------------------- .nv.shared._Z15calKernelPhase1Pjiiiii --------------------------
	.section	.nv.shared._Z15calKernelPhase1Pjiiiii,"aw",@nobits
	.sectionflags	@""
	.align	4
.nv.shared._Z15calKernelPhase1Pjiiiii:
	.zero		17408


//--------------------- .nv.constant0._Z15calKernelPhase3Pjiiiii --------------------------
	.section	.nv.constant0._Z15calKernelPhase3Pjiiiii,"a",@progbits
	.sectionflags	@""
	.align	4
.nv.constant0._Z15calKernelPhase3Pjiiiii:
	.zero		924


//--------------------- .nv.constant0._Z15calKernelPhase2Pjiiiiii --------------------------
	.section	.nv.constant0._Z15calKernelPhase2Pjiiiiii,"a",@progbits
	.sectionflags	@""
	.align	4
.nv.constant0._Z15calKernelPhase2Pjiiiiii:
	.zero		928


//--------------------- .nv.constant0._Z15calKernelPhase1Pjiiiii --------------------------
	.section	.nv.constant0._Z15calKernelPhase1Pjiiiii,"a",@progbits
	.sectionflags	@""
	.align	4
.nv.constant0._Z15calKernelPhase1Pjiiiii:
	.zero		924


//--------------------- SYMBOLS --------------------------

	.type		.nv.reservedSmem.offset0,@object
	.size		.nv.reservedSmem.offset0,0x4
	.type		.nv.reservedSmem.cap,@object
	.size		.nv.reservedSmem.cap,0x4
